//
// Generated by NVIDIA NVVM Compiler
//
// Compiler Build ID: CL-36424714
// Cuda compilation tools, release 13.0, V13.0.88
// Based on NVVM 20.0.0
//

.version 9.0
.target sm_100
.address_size 64

	// .globl	_Z11init_randomPfiy
.global .align 4 .b8 precalc_xorwow_matrix[102400];
.global .align 4 .b8 precalc_xorwow_offset_matrix[102400];
.global .align 4 .b8 mrg32k3aM1[2304];
.global .align 4 .b8 mrg32k3aM2[2304];
.global .align 4 .b8 mrg32k3aM1SubSeq[2016];
.global .align 4 .b8 mrg32k3aM2SubSeq[2016];
.global .align 4 .b8 mrg32k3aM1Seq[2304];
.global .align 4 .b8 mrg32k3aM2Seq[2304];
.const .align 8 .b8 __cr_lgamma_table[72];
// _ZZ19backward_pass_naivePfS_S_PiS_S_S_S_S_S_iiiiE11grad_output has been demoted

.visible .entry _Z11init_randomPfiy(
	.param .u64 .ptr .align 1 _Z11init_randomPfiy_param_0,
	.param .u32 _Z11init_randomPfiy_param_1,
	.param .u64 _Z11init_randomPfiy_param_2
)
{
	.local .align 8 .b8 	__local_depot0[48];
	.reg .b64 	%SP;
	.reg .b64 	%SPL;
	.reg .pred 	%p<64>;
	.reg .b32 	%r<1199>;
	.reg .b32 	%f<4>;
	.reg .b64 	%rd<28>;

	mov.u64 	%SPL, __local_depot0;
	ld.param.u64 	%rd10, [_Z11init_randomPfiy_param_0];
	ld.param.u32 	%r541, [_Z11init_randomPfiy_param_1];
	ld.param.u64 	%rd11, [_Z11init_randomPfiy_param_2];
	mov.u32 	%r542, %ctaid.x;
	mov.u32 	%r543, %ntid.x;
	mov.u32 	%r544, %tid.x;
	mad.lo.s32 	%r1, %r542, %r543, %r544;
	setp.ge.s32 	%p1, %r1, %r541;
	@%p1 bra 	$L__BB0_117;
	add.u64 	%rd1, %SPL, 0;
	cvt.s64.s32 	%rd2, %r1;
	cvt.u32.u64 	%r545, %rd11;
	xor.b32  	%r546, %r545, -1429050551;
	mul.lo.s32 	%r547, %r546, 1099087573;
	{ .reg .b32 tmp; mov.b64 {tmp, %r548}, %rd11; }
	xor.b32  	%r549, %r548, -136515619;
	mul.lo.s32 	%r550, %r549, -1703105765;
	add.s32 	%r551, %r547, %r550;
	add.s32 	%r2, %r551, 6615241;
	add.s32 	%r935, %r547, 123456789;
	st.local.v2.u32 	[%rd1], {%r2, %r935};
	xor.b32  	%r552, %r547, 362436069;
	add.s32 	%r553, %r550, 521288629;
	st.local.v2.u32 	[%rd1+8], {%r552, %r553};
	xor.b32  	%r554, %r550, 88675123;
	add.s32 	%r931, %r547, 5783321;
	st.local.v2.u32 	[%rd1+16], {%r554, %r931};
	setp.eq.s32 	%p2, %r1, 0;
	@%p2 bra 	$L__BB0_116;
	mov.b32 	%r918, 0;
	mov.u64 	%rd27, %rd2;
$L__BB0_3:
	mov.u64 	%rd3, %rd27;
	and.b64  	%rd4, %rd3, 3;
	setp.eq.s64 	%p3, %rd4, 0;
	@%p3 bra 	$L__BB0_115;
	mul.wide.u32 	%rd13, %r918, 3200;
	mov.u64 	%rd14, precalc_xorwow_matrix;
	add.s64 	%rd5, %rd14, %rd13;
	mov.b32 	%r931, 0;
	mov.u32 	%r932, %r931;
	mov.u32 	%r933, %r931;
	mov.u32 	%r934, %r931;
	mov.u32 	%r935, %r931;
	mov.u32 	%r924, %r931;
$L__BB0_5:
	mul.wide.u32 	%rd15, %r924, 4;
	add.s64 	%rd16, %rd1, %rd15;
	ld.local.u32 	%r14, [%rd16+4];
	shl.b32 	%r15, %r924, 5;
	mov.b32 	%r930, 0;
$L__BB0_6:
	.pragma "nounroll";
	shr.u32 	%r558, %r14, %r930;
	and.b32  	%r559, %r558, 1;
	setp.eq.b32 	%p4, %r559, 1;
	not.pred 	%p5, %p4;
	add.s32 	%r560, %r15, %r930;
	mul.lo.s32 	%r561, %r560, 5;
	mul.wide.u32 	%rd17, %r561, 4;
	add.s64 	%rd6, %rd5, %rd17;
	@%p5 bra 	$L__BB0_8;
	ld.global.u32 	%r562, [%rd6];
	xor.b32  	%r935, %r935, %r562;
	ld.global.u32 	%r563, [%rd6+4];
	xor.b32  	%r934, %r934, %r563;
	ld.global.u32 	%r564, [%rd6+8];
	xor.b32  	%r933, %r933, %r564;
	ld.global.u32 	%r565, [%rd6+12];
	xor.b32  	%r932, %r932, %r565;
	ld.global.u32 	%r566, [%rd6+16];
	xor.b32  	%r931, %r931, %r566;
$L__BB0_8:
	and.b32  	%r568, %r558, 2;
	setp.eq.s32 	%p6, %r568, 0;
	@%p6 bra 	$L__BB0_10;
	ld.global.u32 	%r569, [%rd6+20];
	xor.b32  	%r935, %r935, %r569;
	ld.global.u32 	%r570, [%rd6+24];
	xor.b32  	%r934, %r934, %r570;
	ld.global.u32 	%r571, [%rd6+28];
	xor.b32  	%r933, %r933, %r571;
	ld.global.u32 	%r572, [%rd6+32];
	xor.b32  	%r932, %r932, %r572;
	ld.global.u32 	%r573, [%rd6+36];
	xor.b32  	%r931, %r931, %r573;
$L__BB0_10:
	and.b32  	%r575, %r558, 4;
	setp.eq.s32 	%p7, %r575, 0;
	@%p7 bra 	$L__BB0_12;
	ld.global.u32 	%r576, [%rd6+40];
	xor.b32  	%r935, %r935, %r576;
	ld.global.u32 	%r577, [%rd6+44];
	xor.b32  	%r934, %r934, %r577;
	ld.global.u32 	%r578, [%rd6+48];
	xor.b32  	%r933, %r933, %r578;
	ld.global.u32 	%r579, [%rd6+52];
	xor.b32  	%r932, %r932, %r579;
	ld.global.u32 	%r580, [%rd6+56];
	xor.b32  	%r931, %r931, %r580;
$L__BB0_12:
	and.b32  	%r582, %r558, 8;
	setp.eq.s32 	%p8, %r582, 0;
	@%p8 bra 	$L__BB0_14;
	ld.global.u32 	%r583, [%rd6+60];
	xor.b32  	%r935, %r935, %r583;
	ld.global.u32 	%r584, [%rd6+64];
	xor.b32  	%r934, %r934, %r584;
	ld.global.u32 	%r585, [%rd6+68];
	xor.b32  	%r933, %r933, %r585;
	ld.global.u32 	%r586, [%rd6+72];
	xor.b32  	%r932, %r932, %r586;
	ld.global.u32 	%r587, [%rd6+76];
	xor.b32  	%r931, %r931, %r587;
$L__BB0_14:
	and.b32  	%r589, %r558, 16;
	setp.eq.s32 	%p9, %r589, 0;
	@%p9 bra 	$L__BB0_16;
	ld.global.u32 	%r590, [%rd6+80];
	xor.b32  	%r935, %r935, %r590;
	ld.global.u32 	%r591, [%rd6+84];
	xor.b32  	%r934, %r934, %r591;
	ld.global.u32 	%r592, [%rd6+88];
	xor.b32  	%r933, %r933, %r592;
	ld.global.u32 	%r593, [%rd6+92];
	xor.b32  	%r932, %r932, %r593;
	ld.global.u32 	%r594, [%rd6+96];
	xor.b32  	%r931, %r931, %r594;
$L__BB0_16:
	and.b32  	%r596, %r558, 32;
	setp.eq.s32 	%p10, %r596, 0;
	@%p10 bra 	$L__BB0_18;
	ld.global.u32 	%r597, [%rd6+100];
	xor.b32  	%r935, %r935, %r597;
	ld.global.u32 	%r598, [%rd6+104];
	xor.b32  	%r934, %r934, %r598;
	ld.global.u32 	%r599, [%rd6+108];
	xor.b32  	%r933, %r933, %r599;
	ld.global.u32 	%r600, [%rd6+112];
	xor.b32  	%r932, %r932, %r600;
	ld.global.u32 	%r601, [%rd6+116];
	xor.b32  	%r931, %r931, %r601;
$L__BB0_18:
	and.b32  	%r603, %r558, 64;
	setp.eq.s32 	%p11, %r603, 0;
	@%p11 bra 	$L__BB0_20;
	ld.global.u32 	%r604, [%rd6+120];
	xor.b32  	%r935, %r935, %r604;
	ld.global.u32 	%r605, [%rd6+124];
	xor.b32  	%r934, %r934, %r605;
	ld.global.u32 	%r606, [%rd6+128];
	xor.b32  	%r933, %r933, %r606;
	ld.global.u32 	%r607, [%rd6+132];
	xor.b32  	%r932, %r932, %r607;
	ld.global.u32 	%r608, [%rd6+136];
	xor.b32  	%r931, %r931, %r608;
$L__BB0_20:
	and.b32  	%r610, %r558, 128;
	setp.eq.s32 	%p12, %r610, 0;
	@%p12 bra 	$L__BB0_22;
	ld.global.u32 	%r611, [%rd6+140];
	xor.b32  	%r935, %r935, %r611;
	ld.global.u32 	%r612, [%rd6+144];
	xor.b32  	%r934, %r934, %r612;
	ld.global.u32 	%r613, [%rd6+148];
	xor.b32  	%r933, %r933, %r613;
	ld.global.u32 	%r614, [%rd6+152];
	xor.b32  	%r932, %r932, %r614;
	ld.global.u32 	%r615, [%rd6+156];
	xor.b32  	%r931, %r931, %r615;
$L__BB0_22:
	and.b32  	%r617, %r558, 256;
	setp.eq.s32 	%p13, %r617, 0;
	@%p13 bra 	$L__BB0_24;
	ld.global.u32 	%r618, [%rd6+160];
	xor.b32  	%r935, %r935, %r618;
	ld.global.u32 	%r619, [%rd6+164];
	xor.b32  	%r934, %r934, %r619;
	ld.global.u32 	%r620, [%rd6+168];
	xor.b32  	%r933, %r933, %r620;
	ld.global.u32 	%r621, [%rd6+172];
	xor.b32  	%r932, %r932, %r621;
	ld.global.u32 	%r622, [%rd6+176];
	xor.b32  	%r931, %r931, %r622;
$L__BB0_24:
	and.b32  	%r624, %r558, 512;
	setp.eq.s32 	%p14, %r624, 0;
	@%p14 bra 	$L__BB0_26;
	ld.global.u32 	%r625, [%rd6+180];
	xor.b32  	%r935, %r935, %r625;
	ld.global.u32 	%r626, [%rd6+184];
	xor.b32  	%r934, %r934, %r626;
	ld.global.u32 	%r627, [%rd6+188];
	xor.b32  	%r933, %r933, %r627;
	ld.global.u32 	%r628, [%rd6+192];
	xor.b32  	%r932, %r932, %r628;
	ld.global.u32 	%r629, [%rd6+196];
	xor.b32  	%r931, %r931, %r629;
$L__BB0_26:
	and.b32  	%r631, %r558, 1024;
	setp.eq.s32 	%p15, %r631, 0;
	@%p15 bra 	$L__BB0_28;
	ld.global.u32 	%r632, [%rd6+200];
	xor.b32  	%r935, %r935, %r632;
	ld.global.u32 	%r633, [%rd6+204];
	xor.b32  	%r934, %r934, %r633;
	ld.global.u32 	%r634, [%rd6+208];
	xor.b32  	%r933, %r933, %r634;
	ld.global.u32 	%r635, [%rd6+212];
	xor.b32  	%r932, %r932, %r635;
	ld.global.u32 	%r636, [%rd6+216];
	xor.b32  	%r931, %r931, %r636;
$L__BB0_28:
	and.b32  	%r638, %r558, 2048;
	setp.eq.s32 	%p16, %r638, 0;
	@%p16 bra 	$L__BB0_30;
	ld.global.u32 	%r639, [%rd6+220];
	xor.b32  	%r935, %r935, %r639;
	ld.global.u32 	%r640, [%rd6+224];
	xor.b32  	%r934, %r934, %r640;
	ld.global.u32 	%r641, [%rd6+228];
	xor.b32  	%r933, %r933, %r641;
	ld.global.u32 	%r642, [%rd6+232];
	xor.b32  	%r932, %r932, %r642;
	ld.global.u32 	%r643, [%rd6+236];
	xor.b32  	%r931, %r931, %r643;
$L__BB0_30:
	and.b32  	%r645, %r558, 4096;
	setp.eq.s32 	%p17, %r645, 0;
	@%p17 bra 	$L__BB0_32;
	ld.global.u32 	%r646, [%rd6+240];
	xor.b32  	%r935, %r935, %r646;
	ld.global.u32 	%r647, [%rd6+244];
	xor.b32  	%r934, %r934, %r647;
	ld.global.u32 	%r648, [%rd6+248];
	xor.b32  	%r933, %r933, %r648;
	ld.global.u32 	%r649, [%rd6+252];
	xor.b32  	%r932, %r932, %r649;
	ld.global.u32 	%r650, [%rd6+256];
	xor.b32  	%r931, %r931, %r650;
$L__BB0_32:
	and.b32  	%r652, %r558, 8192;
	setp.eq.s32 	%p18, %r652, 0;
	@%p18 bra 	$L__BB0_34;
	ld.global.u32 	%r653, [%rd6+260];
	xor.b32  	%r935, %r935, %r653;
	ld.global.u32 	%r654, [%rd6+264];
	xor.b32  	%r934, %r934, %r654;
	ld.global.u32 	%r655, [%rd6+268];
	xor.b32  	%r933, %r933, %r655;
	ld.global.u32 	%r656, [%rd6+272];
	xor.b32  	%r932, %r932, %r656;
	ld.global.u32 	%r657, [%rd6+276];
	xor.b32  	%r931, %r931, %r657;
$L__BB0_34:
	and.b32  	%r659, %r558, 16384;
	setp.eq.s32 	%p19, %r659, 0;
	@%p19 bra 	$L__BB0_36;
	ld.global.u32 	%r660, [%rd6+280];
	xor.b32  	%r935, %r935, %r660;
	ld.global.u32 	%r661, [%rd6+284];
	xor.b32  	%r934, %r934, %r661;
	ld.global.u32 	%r662, [%rd6+288];
	xor.b32  	%r933, %r933, %r662;
	ld.global.u32 	%r663, [%rd6+292];
	xor.b32  	%r932, %r932, %r663;
	ld.global.u32 	%r664, [%rd6+296];
	xor.b32  	%r931, %r931, %r664;
$L__BB0_36:
	and.b32  	%r666, %r558, 32768;
	setp.eq.s32 	%p20, %r666, 0;
	@%p20 bra 	$L__BB0_38;
	ld.global.u32 	%r667, [%rd6+300];
	xor.b32  	%r935, %r935, %r667;
	ld.global.u32 	%r668, [%rd6+304];
	xor.b32  	%r934, %r934, %r668;
	ld.global.u32 	%r669, [%rd6+308];
	xor.b32  	%r933, %r933, %r669;
	ld.global.u32 	%r670, [%rd6+312];
	xor.b32  	%r932, %r932, %r670;
	ld.global.u32 	%r671, [%rd6+316];
	xor.b32  	%r931, %r931, %r671;
$L__BB0_38:
	add.s32 	%r930, %r930, 16;
	setp.ne.s32 	%p21, %r930, 32;
	@%p21 bra 	$L__BB0_6;
	mad.lo.s32 	%r672, %r924, -31, %r15;
	add.s32 	%r924, %r672, 1;
	setp.ne.s32 	%p22, %r924, 5;
	@%p22 bra 	$L__BB0_5;
	st.local.u32 	[%rd1+4], %r935;
	st.local.v2.u32 	[%rd1+8], {%r934, %r933};
	st.local.v2.u32 	[%rd1+16], {%r932, %r931};
	setp.eq.s64 	%p23, %rd4, 1;
	@%p23 bra 	$L__BB0_115;
	mov.b32 	%r931, 0;
	mov.u32 	%r1024, %r931;
	mov.u32 	%r1025, %r931;
	mov.u32 	%r1026, %r931;
	mov.u32 	%r935, %r931;
	mov.u32 	%r1016, %r931;
$L__BB0_42:
	mul.wide.u32 	%rd18, %r1016, 4;
	add.s64 	%rd19, %rd1, %rd18;
	ld.local.u32 	%r190, [%rd19+4];
	shl.b32 	%r191, %r1016, 5;
	mov.b32 	%r1022, 0;
$L__BB0_43:
	.pragma "nounroll";
	shr.u32 	%r675, %r190, %r1022;
	and.b32  	%r676, %r675, 1;
	setp.eq.b32 	%p24, %r676, 1;
	not.pred 	%p25, %p24;
	add.s32 	%r677, %r191, %r1022;
	mul.lo.s32 	%r678, %r677, 5;
	mul.wide.u32 	%rd20, %r678, 4;
	add.s64 	%rd7, %rd5, %rd20;
	@%p25 bra 	$L__BB0_45;
	ld.global.u32 	%r679, [%rd7];
	xor.b32  	%r935, %r935, %r679;
	ld.global.u32 	%r680, [%rd7+4];
	xor.b32  	%r1026, %r1026, %r680;
	ld.global.u32 	%r681, [%rd7+8];
	xor.b32  	%r1025, %r1025, %r681;
	ld.global.u32 	%r682, [%rd7+12];
	xor.b32  	%r1024, %r1024, %r682;
	ld.global.u32 	%r683, [%rd7+16];
	xor.b32  	%r931, %r931, %r683;
$L__BB0_45:
	and.b32  	%r685, %r675, 2;
	setp.eq.s32 	%p26, %r685, 0;
	@%p26 bra 	$L__BB0_47;
	ld.global.u32 	%r686, [%rd7+20];
	xor.b32  	%r935, %r935, %r686;
	ld.global.u32 	%r687, [%rd7+24];
	xor.b32  	%r1026, %r1026, %r687;
	ld.global.u32 	%r688, [%rd7+28];
	xor.b32  	%r1025, %r1025, %r688;
	ld.global.u32 	%r689, [%rd7+32];
	xor.b32  	%r1024, %r1024, %r689;
	ld.global.u32 	%r690, [%rd7+36];
	xor.b32  	%r931, %r931, %r690;
$L__BB0_47:
	and.b32  	%r692, %r675, 4;
	setp.eq.s32 	%p27, %r692, 0;
	@%p27 bra 	$L__BB0_49;
	ld.global.u32 	%r693, [%rd7+40];
	xor.b32  	%r935, %r935, %r693;
	ld.global.u32 	%r694, [%rd7+44];
	xor.b32  	%r1026, %r1026, %r694;
	ld.global.u32 	%r695, [%rd7+48];
	xor.b32  	%r1025, %r1025, %r695;
	ld.global.u32 	%r696, [%rd7+52];
	xor.b32  	%r1024, %r1024, %r696;
	ld.global.u32 	%r697, [%rd7+56];
	xor.b32  	%r931, %r931, %r697;
$L__BB0_49:
	and.b32  	%r699, %r675, 8;
	setp.eq.s32 	%p28, %r699, 0;
	@%p28 bra 	$L__BB0_51;
	ld.global.u32 	%r700, [%rd7+60];
	xor.b32  	%r935, %r935, %r700;
	ld.global.u32 	%r701, [%rd7+64];
	xor.b32  	%r1026, %r1026, %r701;
	ld.global.u32 	%r702, [%rd7+68];
	xor.b32  	%r1025, %r1025, %r702;
	ld.global.u32 	%r703, [%rd7+72];
	xor.b32  	%r1024, %r1024, %r703;
	ld.global.u32 	%r704, [%rd7+76];
	xor.b32  	%r931, %r931, %r704;
$L__BB0_51:
	and.b32  	%r706, %r675, 16;
	setp.eq.s32 	%p29, %r706, 0;
	@%p29 bra 	$L__BB0_53;
	ld.global.u32 	%r707, [%rd7+80];
	xor.b32  	%r935, %r935, %r707;
	ld.global.u32 	%r708, [%rd7+84];
	xor.b32  	%r1026, %r1026, %r708;
	ld.global.u32 	%r709, [%rd7+88];
	xor.b32  	%r1025, %r1025, %r709;
	ld.global.u32 	%r710, [%rd7+92];
	xor.b32  	%r1024, %r1024, %r710;
	ld.global.u32 	%r711, [%rd7+96];
	xor.b32  	%r931, %r931, %r711;
$L__BB0_53:
	and.b32  	%r713, %r675, 32;
	setp.eq.s32 	%p30, %r713, 0;
	@%p30 bra 	$L__BB0_55;
	ld.global.u32 	%r714, [%rd7+100];
	xor.b32  	%r935, %r935, %r714;
	ld.global.u32 	%r715, [%rd7+104];
	xor.b32  	%r1026, %r1026, %r715;
	ld.global.u32 	%r716, [%rd7+108];
	xor.b32  	%r1025, %r1025, %r716;
	ld.global.u32 	%r717, [%rd7+112];
	xor.b32  	%r1024, %r1024, %r717;
	ld.global.u32 	%r718, [%rd7+116];
	xor.b32  	%r931, %r931, %r718;
$L__BB0_55:
	and.b32  	%r720, %r675, 64;
	setp.eq.s32 	%p31, %r720, 0;
	@%p31 bra 	$L__BB0_57;
	ld.global.u32 	%r721, [%rd7+120];
	xor.b32  	%r935, %r935, %r721;
	ld.global.u32 	%r722, [%rd7+124];
	xor.b32  	%r1026, %r1026, %r722;
	ld.global.u32 	%r723, [%rd7+128];
	xor.b32  	%r1025, %r1025, %r723;
	ld.global.u32 	%r724, [%rd7+132];
	xor.b32  	%r1024, %r1024, %r724;
	ld.global.u32 	%r725, [%rd7+136];
	xor.b32  	%r931, %r931, %r725;
$L__BB0_57:
	and.b32  	%r727, %r675, 128;
	setp.eq.s32 	%p32, %r727, 0;
	@%p32 bra 	$L__BB0_59;
	ld.global.u32 	%r728, [%rd7+140];
	xor.b32  	%r935, %r935, %r728;
	ld.global.u32 	%r729, [%rd7+144];
	xor.b32  	%r1026, %r1026, %r729;
	ld.global.u32 	%r730, [%rd7+148];
	xor.b32  	%r1025, %r1025, %r730;
	ld.global.u32 	%r731, [%rd7+152];
	xor.b32  	%r1024, %r1024, %r731;
	ld.global.u32 	%r732, [%rd7+156];
	xor.b32  	%r931, %r931, %r732;
$L__BB0_59:
	and.b32  	%r734, %r675, 256;
	setp.eq.s32 	%p33, %r734, 0;
	@%p33 bra 	$L__BB0_61;
	ld.global.u32 	%r735, [%rd7+160];
	xor.b32  	%r935, %r935, %r735;
	ld.global.u32 	%r736, [%rd7+164];
	xor.b32  	%r1026, %r1026, %r736;
	ld.global.u32 	%r737, [%rd7+168];
	xor.b32  	%r1025, %r1025, %r737;
	ld.global.u32 	%r738, [%rd7+172];
	xor.b32  	%r1024, %r1024, %r738;
	ld.global.u32 	%r739, [%rd7+176];
	xor.b32  	%r931, %r931, %r739;
$L__BB0_61:
	and.b32  	%r741, %r675, 512;
	setp.eq.s32 	%p34, %r741, 0;
	@%p34 bra 	$L__BB0_63;
	ld.global.u32 	%r742, [%rd7+180];
	xor.b32  	%r935, %r935, %r742;
	ld.global.u32 	%r743, [%rd7+184];
	xor.b32  	%r1026, %r1026, %r743;
	ld.global.u32 	%r744, [%rd7+188];
	xor.b32  	%r1025, %r1025, %r744;
	ld.global.u32 	%r745, [%rd7+192];
	xor.b32  	%r1024, %r1024, %r745;
	ld.global.u32 	%r746, [%rd7+196];
	xor.b32  	%r931, %r931, %r746;
$L__BB0_63:
	and.b32  	%r748, %r675, 1024;
	setp.eq.s32 	%p35, %r748, 0;
	@%p35 bra 	$L__BB0_65;
	ld.global.u32 	%r749, [%rd7+200];
	xor.b32  	%r935, %r935, %r749;
	ld.global.u32 	%r750, [%rd7+204];
	xor.b32  	%r1026, %r1026, %r750;
	ld.global.u32 	%r751, [%rd7+208];
	xor.b32  	%r1025, %r1025, %r751;
	ld.global.u32 	%r752, [%rd7+212];
	xor.b32  	%r1024, %r1024, %r752;
	ld.global.u32 	%r753, [%rd7+216];
	xor.b32  	%r931, %r931, %r753;
$L__BB0_65:
	and.b32  	%r755, %r675, 2048;
	setp.eq.s32 	%p36, %r755, 0;
	@%p36 bra 	$L__BB0_67;
	ld.global.u32 	%r756, [%rd7+220];
	xor.b32  	%r935, %r935, %r756;
	ld.global.u32 	%r757, [%rd7+224];
	xor.b32  	%r1026, %r1026, %r757;
	ld.global.u32 	%r758, [%rd7+228];
	xor.b32  	%r1025, %r1025, %r758;
	ld.global.u32 	%r759, [%rd7+232];
	xor.b32  	%r1024, %r1024, %r759;
	ld.global.u32 	%r760, [%rd7+236];
	xor.b32  	%r931, %r931, %r760;
$L__BB0_67:
	and.b32  	%r762, %r675, 4096;
	setp.eq.s32 	%p37, %r762, 0;
	@%p37 bra 	$L__BB0_69;
	ld.global.u32 	%r763, [%rd7+240];
	xor.b32  	%r935, %r935, %r763;
	ld.global.u32 	%r764, [%rd7+244];
	xor.b32  	%r1026, %r1026, %r764;
	ld.global.u32 	%r765, [%rd7+248];
	xor.b32  	%r1025, %r1025, %r765;
	ld.global.u32 	%r766, [%rd7+252];
	xor.b32  	%r1024, %r1024, %r766;
	ld.global.u32 	%r767, [%rd7+256];
	xor.b32  	%r931, %r931, %r767;
$L__BB0_69:
	and.b32  	%r769, %r675, 8192;
	setp.eq.s32 	%p38, %r769, 0;
	@%p38 bra 	$L__BB0_71;
	ld.global.u32 	%r770, [%rd7+260];
	xor.b32  	%r935, %r935, %r770;
	ld.global.u32 	%r771, [%rd7+264];
	xor.b32  	%r1026, %r1026, %r771;
	ld.global.u32 	%r772, [%rd7+268];
	xor.b32  	%r1025, %r1025, %r772;
	ld.global.u32 	%r773, [%rd7+272];
	xor.b32  	%r1024, %r1024, %r773;
	ld.global.u32 	%r774, [%rd7+276];
	xor.b32  	%r931, %r931, %r774;
$L__BB0_71:
	and.b32  	%r776, %r675, 16384;
	setp.eq.s32 	%p39, %r776, 0;
	@%p39 bra 	$L__BB0_73;
	ld.global.u32 	%r777, [%rd7+280];
	xor.b32  	%r935, %r935, %r777;
	ld.global.u32 	%r778, [%rd7+284];
	xor.b32  	%r1026, %r1026, %r778;
	ld.global.u32 	%r779, [%rd7+288];
	xor.b32  	%r1025, %r1025, %r779;
	ld.global.u32 	%r780, [%rd7+292];
	xor.b32  	%r1024, %r1024, %r780;
	ld.global.u32 	%r781, [%rd7+296];
	xor.b32  	%r931, %r931, %r781;
$L__BB0_73:
	and.b32  	%r783, %r675, 32768;
	setp.eq.s32 	%p40, %r783, 0;
	@%p40 bra 	$L__BB0_75;
	ld.global.u32 	%r784, [%rd7+300];
	xor.b32  	%r935, %r935, %r784;
	ld.global.u32 	%r785, [%rd7+304];
	xor.b32  	%r1026, %r1026, %r785;
	ld.global.u32 	%r786, [%rd7+308];
	xor.b32  	%r1025, %r1025, %r786;
	ld.global.u32 	%r787, [%rd7+312];
	xor.b32  	%r1024, %r1024, %r787;
	ld.global.u32 	%r788, [%rd7+316];
	xor.b32  	%r931, %r931, %r788;
$L__BB0_75:
	add.s32 	%r1022, %r1022, 16;
	setp.ne.s32 	%p41, %r1022, 32;
	@%p41 bra 	$L__BB0_43;
	mad.lo.s32 	%r789, %r1016, -31, %r191;
	add.s32 	%r1016, %r789, 1;
	setp.ne.s32 	%p42, %r1016, 5;
	@%p42 bra 	$L__BB0_42;
	st.local.u32 	[%rd1+4], %r935;
	st.local.v2.u32 	[%rd1+8], {%r1026, %r1025};
	st.local.v2.u32 	[%rd1+16], {%r1024, %r931};
	setp.ne.s64 	%p43, %rd4, 3;
	@%p43 bra 	$L__BB0_115;
	mov.b32 	%r931, 0;
	mov.u32 	%r1116, %r931;
	mov.u32 	%r1117, %r931;
	mov.u32 	%r1118, %r931;
	mov.u32 	%r935, %r931;
	mov.u32 	%r1108, %r931;
$L__BB0_79:
	mul.wide.u32 	%rd21, %r1108, 4;
	add.s64 	%rd22, %rd1, %rd21;
	ld.local.u32 	%r366, [%rd22+4];
	shl.b32 	%r367, %r1108, 5;
	mov.b32 	%r1114, 0;
$L__BB0_80:
	.pragma "nounroll";
	shr.u32 	%r792, %r366, %r1114;
	and.b32  	%r793, %r792, 1;
	setp.eq.b32 	%p44, %r793, 1;
	not.pred 	%p45, %p44;
	add.s32 	%r794, %r367, %r1114;
	mul.lo.s32 	%r795, %r794, 5;
	mul.wide.u32 	%rd23, %r795, 4;
	add.s64 	%rd8, %rd5, %rd23;
	@%p45 bra 	$L__BB0_82;
	ld.global.u32 	%r796, [%rd8];
	xor.b32  	%r935, %r935, %r796;
	ld.global.u32 	%r797, [%rd8+4];
	xor.b32  	%r1118, %r1118, %r797;
	ld.global.u32 	%r798, [%rd8+8];
	xor.b32  	%r1117, %r1117, %r798;
	ld.global.u32 	%r799, [%rd8+12];
	xor.b32  	%r1116, %r1116, %r799;
	ld.global.u32 	%r800, [%rd8+16];
	xor.b32  	%r931, %r931, %r800;
$L__BB0_82:
	and.b32  	%r802, %r792, 2;
	setp.eq.s32 	%p46, %r802, 0;
	@%p46 bra 	$L__BB0_84;
	ld.global.u32 	%r803, [%rd8+20];
	xor.b32  	%r935, %r935, %r803;
	ld.global.u32 	%r804, [%rd8+24];
	xor.b32  	%r1118, %r1118, %r804;
	ld.global.u32 	%r805, [%rd8+28];
	xor.b32  	%r1117, %r1117, %r805;
	ld.global.u32 	%r806, [%rd8+32];
	xor.b32  	%r1116, %r1116, %r806;
	ld.global.u32 	%r807, [%rd8+36];
	xor.b32  	%r931, %r931, %r807;
$L__BB0_84:
	and.b32  	%r809, %r792, 4;
	setp.eq.s32 	%p47, %r809, 0;
	@%p47 bra 	$L__BB0_86;
	ld.global.u32 	%r810, [%rd8+40];
	xor.b32  	%r935, %r935, %r810;
	ld.global.u32 	%r811, [%rd8+44];
	xor.b32  	%r1118, %r1118, %r811;
	ld.global.u32 	%r812, [%rd8+48];
	xor.b32  	%r1117, %r1117, %r812;
	ld.global.u32 	%r813, [%rd8+52];
	xor.b32  	%r1116, %r1116, %r813;
	ld.global.u32 	%r814, [%rd8+56];
	xor.b32  	%r931, %r931, %r814;
$L__BB0_86:
	and.b32  	%r816, %r792, 8;
	setp.eq.s32 	%p48, %r816, 0;
	@%p48 bra 	$L__BB0_88;
	ld.global.u32 	%r817, [%rd8+60];
	xor.b32  	%r935, %r935, %r817;
	ld.global.u32 	%r818, [%rd8+64];
	xor.b32  	%r1118, %r1118, %r818;
	ld.global.u32 	%r819, [%rd8+68];
	xor.b32  	%r1117, %r1117, %r819;
	ld.global.u32 	%r820, [%rd8+72];
	xor.b32  	%r1116, %r1116, %r820;
	ld.global.u32 	%r821, [%rd8+76];
	xor.b32  	%r931, %r931, %r821;
$L__BB0_88:
	and.b32  	%r823, %r792, 16;
	setp.eq.s32 	%p49, %r823, 0;
	@%p49 bra 	$L__BB0_90;
	ld.global.u32 	%r824, [%rd8+80];
	xor.b32  	%r935, %r935, %r824;
	ld.global.u32 	%r825, [%rd8+84];
	xor.b32  	%r1118, %r1118, %r825;
	ld.global.u32 	%r826, [%rd8+88];
	xor.b32  	%r1117, %r1117, %r826;
	ld.global.u32 	%r827, [%rd8+92];
	xor.b32  	%r1116, %r1116, %r827;
	ld.global.u32 	%r828, [%rd8+96];
	xor.b32  	%r931, %r931, %r828;
$L__BB0_90:
	and.b32  	%r830, %r792, 32;
	setp.eq.s32 	%p50, %r830, 0;
	@%p50 bra 	$L__BB0_92;
	ld.global.u32 	%r831, [%rd8+100];
	xor.b32  	%r935, %r935, %r831;
	ld.global.u32 	%r832, [%rd8+104];
	xor.b32  	%r1118, %r1118, %r832;
	ld.global.u32 	%r833, [%rd8+108];
	xor.b32  	%r1117, %r1117, %r833;
	ld.global.u32 	%r834, [%rd8+112];
	xor.b32  	%r1116, %r1116, %r834;
	ld.global.u32 	%r835, [%rd8+116];
	xor.b32  	%r931, %r931, %r835;
$L__BB0_92:
	and.b32  	%r837, %r792, 64;
	setp.eq.s32 	%p51, %r837, 0;
	@%p51 bra 	$L__BB0_94;
	ld.global.u32 	%r838, [%rd8+120];
	xor.b32  	%r935, %r935, %r838;
	ld.global.u32 	%r839, [%rd8+124];
	xor.b32  	%r1118, %r1118, %r839;
	ld.global.u32 	%r840, [%rd8+128];
	xor.b32  	%r1117, %r1117, %r840;
	ld.global.u32 	%r841, [%rd8+132];
	xor.b32  	%r1116, %r1116, %r841;
	ld.global.u32 	%r842, [%rd8+136];
	xor.b32  	%r931, %r931, %r842;
$L__BB0_94:
	and.b32  	%r844, %r792, 128;
	setp.eq.s32 	%p52, %r844, 0;
	@%p52 bra 	$L__BB0_96;
	ld.global.u32 	%r845, [%rd8+140];
	xor.b32  	%r935, %r935, %r845;
	ld.global.u32 	%r846, [%rd8+144];
	xor.b32  	%r1118, %r1118, %r846;
	ld.global.u32 	%r847, [%rd8+148];
	xor.b32  	%r1117, %r1117, %r847;
	ld.global.u32 	%r848, [%rd8+152];
	xor.b32  	%r1116, %r1116, %r848;
	ld.global.u32 	%r849, [%rd8+156];
	xor.b32  	%r931, %r931, %r849;
$L__BB0_96:
	and.b32  	%r851, %r792, 256;
	setp.eq.s32 	%p53, %r851, 0;
	@%p53 bra 	$L__BB0_98;
	ld.global.u32 	%r852, [%rd8+160];
	xor.b32  	%r935, %r935, %r852;
	ld.global.u32 	%r853, [%rd8+164];
	xor.b32  	%r1118, %r1118, %r853;
	ld.global.u32 	%r854, [%rd8+168];
	xor.b32  	%r1117, %r1117, %r854;
	ld.global.u32 	%r855, [%rd8+172];
	xor.b32  	%r1116, %r1116, %r855;
	ld.global.u32 	%r856, [%rd8+176];
	xor.b32  	%r931, %r931, %r856;
$L__BB0_98:
	and.b32  	%r858, %r792, 512;
	setp.eq.s32 	%p54, %r858, 0;
	@%p54 bra 	$L__BB0_100;
	ld.global.u32 	%r859, [%rd8+180];
	xor.b32  	%r935, %r935, %r859;
	ld.global.u32 	%r860, [%rd8+184];
	xor.b32  	%r1118, %r1118, %r860;
	ld.global.u32 	%r861, [%rd8+188];
	xor.b32  	%r1117, %r1117, %r861;
	ld.global.u32 	%r862, [%rd8+192];
	xor.b32  	%r1116, %r1116, %r862;
	ld.global.u32 	%r863, [%rd8+196];
	xor.b32  	%r931, %r931, %r863;
$L__BB0_100:
	and.b32  	%r865, %r792, 1024;
	setp.eq.s32 	%p55, %r865, 0;
	@%p55 bra 	$L__BB0_102;
	ld.global.u32 	%r866, [%rd8+200];
	xor.b32  	%r935, %r935, %r866;
	ld.global.u32 	%r867, [%rd8+204];
	xor.b32  	%r1118, %r1118, %r867;
	ld.global.u32 	%r868, [%rd8+208];
	xor.b32  	%r1117, %r1117, %r868;
	ld.global.u32 	%r869, [%rd8+212];
	xor.b32  	%r1116, %r1116, %r869;
	ld.global.u32 	%r870, [%rd8+216];
	xor.b32  	%r931, %r931, %r870;
$L__BB0_102:
	and.b32  	%r872, %r792, 2048;
	setp.eq.s32 	%p56, %r872, 0;
	@%p56 bra 	$L__BB0_104;
	ld.global.u32 	%r873, [%rd8+220];
	xor.b32  	%r935, %r935, %r873;
	ld.global.u32 	%r874, [%rd8+224];
	xor.b32  	%r1118, %r1118, %r874;
	ld.global.u32 	%r875, [%rd8+228];
	xor.b32  	%r1117, %r1117, %r875;
	ld.global.u32 	%r876, [%rd8+232];
	xor.b32  	%r1116, %r1116, %r876;
	ld.global.u32 	%r877, [%rd8+236];
	xor.b32  	%r931, %r931, %r877;
$L__BB0_104:
	and.b32  	%r879, %r792, 4096;
	setp.eq.s32 	%p57, %r879, 0;
	@%p57 bra 	$L__BB0_106;
	ld.global.u32 	%r880, [%rd8+240];
	xor.b32  	%r935, %r935, %r880;
	ld.global.u32 	%r881, [%rd8+244];
	xor.b32  	%r1118, %r1118, %r881;
	ld.global.u32 	%r882, [%rd8+248];
	xor.b32  	%r1117, %r1117, %r882;
	ld.global.u32 	%r883, [%rd8+252];
	xor.b32  	%r1116, %r1116, %r883;
	ld.global.u32 	%r884, [%rd8+256];
	xor.b32  	%r931, %r931, %r884;
$L__BB0_106:
	and.b32  	%r886, %r792, 8192;
	setp.eq.s32 	%p58, %r886, 0;
	@%p58 bra 	$L__BB0_108;
	ld.global.u32 	%r887, [%rd8+260];
	xor.b32  	%r935, %r935, %r887;
	ld.global.u32 	%r888, [%rd8+264];
	xor.b32  	%r1118, %r1118, %r888;
	ld.global.u32 	%r889, [%rd8+268];
	xor.b32  	%r1117, %r1117, %r889;
	ld.global.u32 	%r890, [%rd8+272];
	xor.b32  	%r1116, %r1116, %r890;
	ld.global.u32 	%r891, [%rd8+276];
	xor.b32  	%r931, %r931, %r891;
$L__BB0_108:
	and.b32  	%r893, %r792, 16384;
	setp.eq.s32 	%p59, %r893, 0;
	@%p59 bra 	$L__BB0_110;
	ld.global.u32 	%r894, [%rd8+280];
	xor.b32  	%r935, %r935, %r894;
	ld.global.u32 	%r895, [%rd8+284];
	xor.b32  	%r1118, %r1118, %r895;
	ld.global.u32 	%r896, [%rd8+288];
	xor.b32  	%r1117, %r1117, %r896;
	ld.global.u32 	%r897, [%rd8+292];
	xor.b32  	%r1116, %r1116, %r897;
	ld.global.u32 	%r898, [%rd8+296];
	xor.b32  	%r931, %r931, %r898;
$L__BB0_110:
	and.b32  	%r900, %r792, 32768;
	setp.eq.s32 	%p60, %r900, 0;
	@%p60 bra 	$L__BB0_112;
	ld.global.u32 	%r901, [%rd8+300];
	xor.b32  	%r935, %r935, %r901;
	ld.global.u32 	%r902, [%rd8+304];
	xor.b32  	%r1118, %r1118, %r902;
	ld.global.u32 	%r903, [%rd8+308];
	xor.b32  	%r1117, %r1117, %r903;
	ld.global.u32 	%r904, [%rd8+312];
	xor.b32  	%r1116, %r1116, %r904;
	ld.global.u32 	%r905, [%rd8+316];
	xor.b32  	%r931, %r931, %r905;
$L__BB0_112:
	add.s32 	%r1114, %r1114, 16;
	setp.ne.s32 	%p61, %r1114, 32;
	@%p61 bra 	$L__BB0_80;
	mad.lo.s32 	%r906, %r1108, -31, %r367;
	add.s32 	%r1108, %r906, 1;
	setp.ne.s32 	%p62, %r1108, 5;
	@%p62 bra 	$L__BB0_79;
	st.local.u32 	[%rd1+4], %r935;
	st.local.v2.u32 	[%rd1+8], {%r1118, %r1117};
	st.local.v2.u32 	[%rd1+16], {%r1116, %r931};
$L__BB0_115:
	shr.u64 	%rd27, %rd3, 2;
	add.s32 	%r918, %r918, 1;
	setp.gt.u64 	%p63, %rd3, 3;
	@%p63 bra 	$L__BB0_3;
$L__BB0_116:
	shr.u32 	%r907, %r935, 2;
	xor.b32  	%r908, %r907, %r935;
	shl.b32 	%r909, %r931, 4;
	shl.b32 	%r910, %r908, 1;
	xor.b32  	%r911, %r910, %r909;
	xor.b32  	%r912, %r911, %r908;
	xor.b32  	%r913, %r912, %r931;
	add.s32 	%r914, %r2, %r913;
	add.s32 	%r915, %r914, 362437;
	cvt.rn.f32.u32 	%f1, %r915;
	fma.rn.f32 	%f2, %f1, 0f2F800000, 0f2F000000;
	fma.rn.f32 	%f3, %f2, 0f40000000, 0fBF800000;
	cvta.to.global.u64 	%rd24, %rd10;
	shl.b64 	%rd25, %rd2, 2;
	add.s64 	%rd26, %rd24, %rd25;
	st.global.f32 	[%rd26], %f3;
$L__BB0_117:
	ret;

}
	// .globl	_Z15relu_derivativePfS_i
.visible .entry _Z15relu_derivativePfS_i(
	.param .u64 .ptr .align 1 _Z15relu_derivativePfS_i_param_0,
	.param .u64 .ptr .align 1 _Z15relu_derivativePfS_i_param_1,
	.param .u32 _Z15relu_derivativePfS_i_param_2
)
{
	.reg .pred 	%p<3>;
	.reg .b32 	%r<6>;
	.reg .b32 	%f<5>;
	.reg .b64 	%rd<8>;

	ld.param.u64 	%rd1, [_Z15relu_derivativePfS_i_param_0];
	ld.param.u64 	%rd2, [_Z15relu_derivativePfS_i_param_1];
	ld.param.u32 	%r2, [_Z15relu_derivativePfS_i_param_2];
	mov.u32 	%r3, %ctaid.x;
	mov.u32 	%r4, %ntid.x;
	mov.u32 	%r5, %tid.x;
	mad.lo.s32 	%r1, %r3, %r4, %r5;
	setp.ge.s32 	%p1, %r1, %r2;
	@%p1 bra 	$L__BB1_2;
	cvta.to.global.u64 	%rd3, %rd2;
	cvta.to.global.u64 	%rd4, %rd1;
	mul.wide.s32 	%rd5, %r1, 4;
	add.s64 	%rd6, %rd3, %rd5;
	ld.global.f32 	%f1, [%rd6];
	setp.gt.f32 	%p2, %f1, 0f00000000;
	selp.f32 	%f2, 0f3F800000, 0f00000000, %p2;
	add.s64 	%rd7, %rd4, %rd5;
	ld.global.f32 	%f3, [%rd7];
	mul.f32 	%f4, %f3, %f2;
	st.global.f32 	[%rd7], %f4;
$L__BB1_2:
	ret;

}
	// .globl	_Z19backward_pass_naivePfS_S_PiS_S_S_S_S_S_iiii
.visible .entry _Z19backward_pass_naivePfS_S_PiS_S_S_S_S_S_iiii(
	.param .u64 .ptr .align 1 _Z19backward_pass_naivePfS_S_PiS_S_S_S_S_S_iiii_param_0,
	.param .u64 .ptr .align 1 _Z19backward_pass_naivePfS_S_PiS_S_S_S_S_S_iiii_param_1,
	.param .u64 .ptr .align 1 _Z19backward_pass_naivePfS_S_PiS_S_S_S_S_S_iiii_param_2,
	.param .u64 .ptr .align 1 _Z19backward_pass_naivePfS_S_PiS_S_S_S_S_S_iiii_param_3,
	.param .u64 .ptr .align 1 _Z19backward_pass_naivePfS_S_PiS_S_S_S_S_S_iiii_param_4,
	.param .u64 .ptr .align 1 _Z19backward_pass_naivePfS_S_PiS_S_S_S_S_S_iiii_param_5,
	.param .u64 .ptr .align 1 _Z19backward_pass_naivePfS_S_PiS_S_S_S_S_S_iiii_param_6,
	.param .u64 .ptr .align 1 _Z19backward_pass_naivePfS_S_PiS_S_S_S_S_S_iiii_param_7,
	.param .u64 .ptr .align 1 _Z19backward_pass_naivePfS_S_PiS_S_S_S_S_S_iiii_param_8,
	.param .u64 .ptr .align 1 _Z19backward_pass_naivePfS_S_PiS_S_S_S_S_S_iiii_param_9,
	.param .u32 _Z19backward_pass_naivePfS_S_PiS_S_S_S_S_S_iiii_param_10,
	.param .u32 _Z19backward_pass_naivePfS_S_PiS_S_S_S_S_S_iiii_param_11,
	.param .u32 _Z19backward_pass_naivePfS_S_PiS_S_S_S_S_S_iiii_param_12,
	.param .u32 _Z19backward_pass_naivePfS_S_PiS_S_S_S_S_S_iiii_param_13
)
{
	.reg .pred 	%p<32>;
	.reg .b32 	%r<107>;
	.reg .b32 	%f<211>;
	.reg .b64 	%rd<103>;
	// demoted variable
	.shared .align 4 .b8 _ZZ19backward_pass_naivePfS_S_PiS_S_S_S_S_S_iiiiE11grad_output[40];
	ld.param.u64 	%rd16, [_Z19backward_pass_naivePfS_S_PiS_S_S_S_S_S_iiii_param_0];
	ld.param.u64 	%rd17, [_Z19backward_pass_naivePfS_S_PiS_S_S_S_S_S_iiii_param_1];
	ld.param.u64 	%rd11, [_Z19backward_pass_naivePfS_S_PiS_S_S_S_S_S_iiii_param_2];
	ld.param.u64 	%rd12, [_Z19backward_pass_naivePfS_S_PiS_S_S_S_S_S_iiii_param_3];
	ld.param.u64 	%rd18, [_Z19backward_pass_naivePfS_S_PiS_S_S_S_S_S_iiii_param_5];
	ld.param.u64 	%rd19, [_Z19backward_pass_naivePfS_S_PiS_S_S_S_S_S_iiii_param_6];
	ld.param.u64 	%rd13, [_Z19backward_pass_naivePfS_S_PiS_S_S_S_S_S_iiii_param_7];
	ld.param.u64 	%rd14, [_Z19backward_pass_naivePfS_S_PiS_S_S_S_S_S_iiii_param_8];
	ld.param.u32 	%r52, [_Z19backward_pass_naivePfS_S_PiS_S_S_S_S_S_iiii_param_10];
	ld.param.u32 	%r53, [_Z19backward_pass_naivePfS_S_PiS_S_S_S_S_S_iiii_param_11];
	ld.param.u32 	%r54, [_Z19backward_pass_naivePfS_S_PiS_S_S_S_S_S_iiii_param_12];
	ld.param.u32 	%r55, [_Z19backward_pass_naivePfS_S_PiS_S_S_S_S_S_iiii_param_13];
	cvta.to.global.u64 	%rd1, %rd18;
	cvta.to.global.u64 	%rd2, %rd19;
	cvta.to.global.u64 	%rd3, %rd16;
	cvta.to.global.u64 	%rd4, %rd17;
	mov.u32 	%r56, %ctaid.x;
	mov.u32 	%r57, %ntid.x;
	mov.u32 	%r58, %tid.x;
	mad.lo.s32 	%r1, %r56, %r57, %r58;
	mov.u32 	%r2, %ctaid.y;
	setp.lt.s32 	%p2, %r1, %r54;
	setp.lt.s32 	%p3, %r2, %r55;
	and.pred  	%p1, %p2, %p3;
	shl.b32 	%r59, %r1, 2;
	mov.u32 	%r60, _ZZ19backward_pass_naivePfS_S_PiS_S_S_S_S_S_iiiiE11grad_output;
	add.s32 	%r3, %r60, %r59;
	not.pred 	%p4, %p1;
	@%p4 bra 	$L__BB2_3;
	cvta.to.global.u64 	%rd20, %rd11;
	cvta.to.global.u64 	%rd21, %rd12;
	mad.lo.s32 	%r61, %r54, %r2, %r1;
	mul.wide.s32 	%rd22, %r61, 4;
	add.s64 	%rd23, %rd20, %rd22;
	ld.global.f32 	%f1, [%rd23];
	st.shared.f32 	[%r3], %f1;
	mul.wide.u32 	%rd24, %r2, 4;
	add.s64 	%rd25, %rd21, %rd24;
	ld.global.u32 	%r62, [%rd25];
	setp.ne.s32 	%p5, %r1, %r62;
	@%p5 bra 	$L__BB2_3;
	add.f32 	%f16, %f1, 0fBF800000;
	st.shared.f32 	[%r3], %f16;
$L__BB2_3:
	setp.ge.s32 	%p6, %r2, %r55;
	bar.sync 	0;
	setp.ge.s32 	%p7, %r1, %r53;
	or.pred  	%p8, %p7, %p6;
	@%p8 bra 	$L__BB2_31;
	setp.lt.s32 	%p9, %r54, 1;
	mov.f32 	%f210, 0f00000000;
	@%p9 bra 	$L__BB2_17;
	and.b32  	%r4, %r54, 15;
	setp.lt.u32 	%p10, %r54, 16;
	mov.f32 	%f210, 0f00000000;
	mov.b32 	%r95, 0;
	@%p10 bra 	$L__BB2_8;
	and.b32  	%r95, %r54, 2147483632;
	neg.s32 	%r93, %r95;
	add.s32 	%r91, %r60, 32;
	shl.b32 	%r7, %r53, 4;
	mov.f32 	%f210, 0f00000000;
	mul.wide.s32 	%rd28, %r53, 4;
	mov.u32 	%r92, %r1;
$L__BB2_7:
	.pragma "nounroll";
	ld.shared.f32 	%f21, [%r91+-32];
	mul.wide.s32 	%rd26, %r92, 4;
	add.s64 	%rd27, %rd1, %rd26;
	ld.global.f32 	%f22, [%rd27];
	fma.rn.f32 	%f23, %f21, %f22, %f210;
	ld.shared.f32 	%f24, [%r91+-28];
	add.s64 	%rd29, %rd27, %rd28;
	ld.global.f32 	%f25, [%rd29];
	fma.rn.f32 	%f26, %f24, %f25, %f23;
	ld.shared.f32 	%f27, [%r91+-24];
	add.s64 	%rd30, %rd29, %rd28;
	ld.global.f32 	%f28, [%rd30];
	fma.rn.f32 	%f29, %f27, %f28, %f26;
	ld.shared.f32 	%f30, [%r91+-20];
	add.s64 	%rd31, %rd30, %rd28;
	ld.global.f32 	%f31, [%rd31];
	fma.rn.f32 	%f32, %f30, %f31, %f29;
	ld.shared.f32 	%f33, [%r91+-16];
	add.s64 	%rd32, %rd31, %rd28;
	ld.global.f32 	%f34, [%rd32];
	fma.rn.f32 	%f35, %f33, %f34, %f32;
	ld.shared.f32 	%f36, [%r91+-12];
	add.s64 	%rd33, %rd32, %rd28;
	ld.global.f32 	%f37, [%rd33];
	fma.rn.f32 	%f38, %f36, %f37, %f35;
	ld.shared.f32 	%f39, [%r91+-8];
	add.s64 	%rd34, %rd33, %rd28;
	ld.global.f32 	%f40, [%rd34];
	fma.rn.f32 	%f41, %f39, %f40, %f38;
	ld.shared.f32 	%f42, [%r91+-4];
	add.s64 	%rd35, %rd34, %rd28;
	ld.global.f32 	%f43, [%rd35];
	fma.rn.f32 	%f44, %f42, %f43, %f41;
	ld.shared.f32 	%f45, [%r91];
	add.s64 	%rd36, %rd35, %rd28;
	ld.global.f32 	%f46, [%rd36];
	fma.rn.f32 	%f47, %f45, %f46, %f44;
	ld.shared.f32 	%f48, [%r91+4];
	add.s64 	%rd37, %rd36, %rd28;
	ld.global.f32 	%f49, [%rd37];
	fma.rn.f32 	%f50, %f48, %f49, %f47;
	ld.shared.f32 	%f51, [%r91+8];
	add.s64 	%rd38, %rd37, %rd28;
	ld.global.f32 	%f52, [%rd38];
	fma.rn.f32 	%f53, %f51, %f52, %f50;
	ld.shared.f32 	%f54, [%r91+12];
	add.s64 	%rd39, %rd38, %rd28;
	ld.global.f32 	%f55, [%rd39];
	fma.rn.f32 	%f56, %f54, %f55, %f53;
	ld.shared.f32 	%f57, [%r91+16];
	add.s64 	%rd40, %rd39, %rd28;
	ld.global.f32 	%f58, [%rd40];
	fma.rn.f32 	%f59, %f57, %f58, %f56;
	ld.shared.f32 	%f60, [%r91+20];
	add.s64 	%rd41, %rd40, %rd28;
	ld.global.f32 	%f61, [%rd41];
	fma.rn.f32 	%f62, %f60, %f61, %f59;
	ld.shared.f32 	%f63, [%r91+24];
	add.s64 	%rd42, %rd41, %rd28;
	ld.global.f32 	%f64, [%rd42];
	fma.rn.f32 	%f65, %f63, %f64, %f62;
	ld.shared.f32 	%f66, [%r91+28];
	add.s64 	%rd43, %rd42, %rd28;
	ld.global.f32 	%f67, [%rd43];
	fma.rn.f32 	%f210, %f66, %f67, %f65;
	add.s32 	%r93, %r93, 16;
	add.s32 	%r92, %r92, %r7;
	add.s32 	%r91, %r91, 64;
	setp.ne.s32 	%p11, %r93, 0;
	@%p11 bra 	$L__BB2_7;
$L__BB2_8:
	setp.eq.s32 	%p12, %r4, 0;
	@%p12 bra 	$L__BB2_17;
	and.b32  	%r15, %r54, 7;
	setp.lt.u32 	%p13, %r4, 8;
	@%p13 bra 	$L__BB2_11;
	shl.b32 	%r66, %r95, 2;
	add.s32 	%r68, %r60, %r66;
	ld.shared.f32 	%f69, [%r68];
	mad.lo.s32 	%r69, %r95, %r53, %r1;
	mul.wide.s32 	%rd44, %r69, 4;
	add.s64 	%rd45, %rd1, %rd44;
	ld.global.f32 	%f70, [%rd45];
	fma.rn.f32 	%f71, %f69, %f70, %f210;
	ld.shared.f32 	%f72, [%r68+4];
	mul.wide.s32 	%rd46, %r53, 4;
	add.s64 	%rd47, %rd45, %rd46;
	ld.global.f32 	%f73, [%rd47];
	fma.rn.f32 	%f74, %f72, %f73, %f71;
	ld.shared.f32 	%f75, [%r68+8];
	add.s64 	%rd48, %rd47, %rd46;
	ld.global.f32 	%f76, [%rd48];
	fma.rn.f32 	%f77, %f75, %f76, %f74;
	ld.shared.f32 	%f78, [%r68+12];
	add.s64 	%rd49, %rd48, %rd46;
	ld.global.f32 	%f79, [%rd49];
	fma.rn.f32 	%f80, %f78, %f79, %f77;
	ld.shared.f32 	%f81, [%r68+16];
	add.s64 	%rd50, %rd49, %rd46;
	ld.global.f32 	%f82, [%rd50];
	fma.rn.f32 	%f83, %f81, %f82, %f80;
	ld.shared.f32 	%f84, [%r68+20];
	add.s64 	%rd51, %rd50, %rd46;
	ld.global.f32 	%f85, [%rd51];
	fma.rn.f32 	%f86, %f84, %f85, %f83;
	ld.shared.f32 	%f87, [%r68+24];
	add.s64 	%rd52, %rd51, %rd46;
	ld.global.f32 	%f88, [%rd52];
	fma.rn.f32 	%f89, %f87, %f88, %f86;
	ld.shared.f32 	%f90, [%r68+28];
	add.s64 	%rd53, %rd52, %rd46;
	ld.global.f32 	%f91, [%rd53];
	fma.rn.f32 	%f210, %f90, %f91, %f89;
	add.s32 	%r95, %r95, 8;
$L__BB2_11:
	setp.eq.s32 	%p14, %r15, 0;
	@%p14 bra 	$L__BB2_17;
	and.b32  	%r18, %r54, 3;
	setp.lt.u32 	%p15, %r15, 4;
	@%p15 bra 	$L__BB2_14;
	shl.b32 	%r70, %r95, 2;
	add.s32 	%r72, %r60, %r70;
	ld.shared.f32 	%f93, [%r72];
	mad.lo.s32 	%r73, %r95, %r53, %r1;
	mul.wide.s32 	%rd54, %r73, 4;
	add.s64 	%rd55, %rd1, %rd54;
	ld.global.f32 	%f94, [%rd55];
	fma.rn.f32 	%f95, %f93, %f94, %f210;
	ld.shared.f32 	%f96, [%r72+4];
	mul.wide.s32 	%rd56, %r53, 4;
	add.s64 	%rd57, %rd55, %rd56;
	ld.global.f32 	%f97, [%rd57];
	fma.rn.f32 	%f98, %f96, %f97, %f95;
	ld.shared.f32 	%f99, [%r72+8];
	add.s64 	%rd58, %rd57, %rd56;
	ld.global.f32 	%f100, [%rd58];
	fma.rn.f32 	%f101, %f99, %f100, %f98;
	ld.shared.f32 	%f102, [%r72+12];
	add.s64 	%rd59, %rd58, %rd56;
	ld.global.f32 	%f103, [%rd59];
	fma.rn.f32 	%f210, %f102, %f103, %f101;
	add.s32 	%r95, %r95, 4;
$L__BB2_14:
	setp.eq.s32 	%p16, %r18, 0;
	@%p16 bra 	$L__BB2_17;
	mad.lo.s32 	%r99, %r95, %r53, %r1;
	shl.b32 	%r74, %r95, 2;
	add.s32 	%r98, %r60, %r74;
	neg.s32 	%r97, %r18;
$L__BB2_16:
	.pragma "nounroll";
	ld.shared.f32 	%f104, [%r98];
	mul.wide.s32 	%rd60, %r99, 4;
	add.s64 	%rd61, %rd1, %rd60;
	ld.global.f32 	%f105, [%rd61];
	fma.rn.f32 	%f210, %f104, %f105, %f210;
	add.s32 	%r99, %r99, %r53;
	add.s32 	%r98, %r98, 4;
	add.s32 	%r97, %r97, 1;
	setp.ne.s32 	%p17, %r97, 0;
	@%p17 bra 	$L__BB2_16;
$L__BB2_17:
	mad.lo.s32 	%r76, %r53, %r2, %r1;
	mul.wide.s32 	%rd62, %r76, 4;
	add.s64 	%rd63, %rd4, %rd62;
	ld.global.f32 	%f106, [%rd63];
	setp.gt.f32 	%p18, %f106, 0f00000000;
	selp.f32 	%f107, 0f3F800000, 0f00000000, %p18;
	mul.f32 	%f15, %f210, %f107;
	setp.lt.s32 	%p19, %r52, 1;
	@%p19 bra 	$L__BB2_30;
	mul.lo.s32 	%r30, %r52, %r1;
	mul.lo.s32 	%r31, %r52, %r2;
	and.b32  	%r32, %r52, 15;
	setp.lt.u32 	%p20, %r52, 16;
	mov.b32 	%r103, 0;
	@%p20 bra 	$L__BB2_21;
	and.b32  	%r103, %r52, 2147483632;
	neg.s32 	%r101, %r103;
	mul.wide.u32 	%rd64, %r31, 4;
	add.s64 	%rd65, %rd64, %rd3;
	add.s64 	%rd101, %rd65, 32;
	mov.u32 	%r100, %r30;
$L__BB2_20:
	.pragma "nounroll";
	mul.wide.s32 	%rd66, %r100, 4;
	add.s64 	%rd67, %rd2, %rd66;
	ld.global.f32 	%f108, [%rd101+-32];
	mul.f32 	%f109, %f15, %f108;
	atom.global.add.f32 	%f110, [%rd67], %f109;
	ld.global.f32 	%f111, [%rd101+-28];
	mul.f32 	%f112, %f15, %f111;
	atom.global.add.f32 	%f113, [%rd67+4], %f112;
	ld.global.f32 	%f114, [%rd101+-24];
	mul.f32 	%f115, %f15, %f114;
	atom.global.add.f32 	%f116, [%rd67+8], %f115;
	ld.global.f32 	%f117, [%rd101+-20];
	mul.f32 	%f118, %f15, %f117;
	atom.global.add.f32 	%f119, [%rd67+12], %f118;
	ld.global.f32 	%f120, [%rd101+-16];
	mul.f32 	%f121, %f15, %f120;
	atom.global.add.f32 	%f122, [%rd67+16], %f121;
	ld.global.f32 	%f123, [%rd101+-12];
	mul.f32 	%f124, %f15, %f123;
	atom.global.add.f32 	%f125, [%rd67+20], %f124;
	ld.global.f32 	%f126, [%rd101+-8];
	mul.f32 	%f127, %f15, %f126;
	atom.global.add.f32 	%f128, [%rd67+24], %f127;
	ld.global.f32 	%f129, [%rd101+-4];
	mul.f32 	%f130, %f15, %f129;
	atom.global.add.f32 	%f131, [%rd67+28], %f130;
	ld.global.f32 	%f132, [%rd101];
	mul.f32 	%f133, %f15, %f132;
	atom.global.add.f32 	%f134, [%rd67+32], %f133;
	ld.global.f32 	%f135, [%rd101+4];
	mul.f32 	%f136, %f15, %f135;
	atom.global.add.f32 	%f137, [%rd67+36], %f136;
	ld.global.f32 	%f138, [%rd101+8];
	mul.f32 	%f139, %f15, %f138;
	atom.global.add.f32 	%f140, [%rd67+40], %f139;
	ld.global.f32 	%f141, [%rd101+12];
	mul.f32 	%f142, %f15, %f141;
	atom.global.add.f32 	%f143, [%rd67+44], %f142;
	ld.global.f32 	%f144, [%rd101+16];
	mul.f32 	%f145, %f15, %f144;
	atom.global.add.f32 	%f146, [%rd67+48], %f145;
	ld.global.f32 	%f147, [%rd101+20];
	mul.f32 	%f148, %f15, %f147;
	atom.global.add.f32 	%f149, [%rd67+52], %f148;
	ld.global.f32 	%f150, [%rd101+24];
	mul.f32 	%f151, %f15, %f150;
	atom.global.add.f32 	%f152, [%rd67+56], %f151;
	ld.global.f32 	%f153, [%rd101+28];
	mul.f32 	%f154, %f15, %f153;
	atom.global.add.f32 	%f155, [%rd67+60], %f154;
	add.s32 	%r101, %r101, 16;
	add.s32 	%r100, %r100, 16;
	add.s64 	%rd101, %rd101, 64;
	setp.ne.s32 	%p21, %r101, 0;
	@%p21 bra 	$L__BB2_20;
$L__BB2_21:
	setp.eq.s32 	%p22, %r32, 0;
	@%p22 bra 	$L__BB2_30;
	and.b32  	%r40, %r52, 7;
	setp.lt.u32 	%p23, %r32, 8;
	@%p23 bra 	$L__BB2_24;
	add.s32 	%r78, %r103, %r30;
	mul.wide.s32 	%rd68, %r78, 4;
	add.s64 	%rd69, %rd2, %rd68;
	add.s32 	%r79, %r103, %r31;
	mul.wide.u32 	%rd70, %r79, 4;
	add.s64 	%rd71, %rd3, %rd70;
	ld.global.f32 	%f156, [%rd71];
	mul.f32 	%f157, %f15, %f156;
	atom.global.add.f32 	%f158, [%rd69], %f157;
	cvt.u64.u32 	%rd72, %r31;
	cvt.u64.u32 	%rd73, %r103;
	add.s64 	%rd74, %rd73, %rd72;
	shl.b64 	%rd75, %rd74, 2;
	add.s64 	%rd76, %rd3, %rd75;
	ld.global.f32 	%f159, [%rd76+4];
	mul.f32 	%f160, %f15, %f159;
	atom.global.add.f32 	%f161, [%rd69+4], %f160;
	ld.global.f32 	%f162, [%rd76+8];
	mul.f32 	%f163, %f15, %f162;
	atom.global.add.f32 	%f164, [%rd69+8], %f163;
	ld.global.f32 	%f165, [%rd76+12];
	mul.f32 	%f166, %f15, %f165;
	atom.global.add.f32 	%f167, [%rd69+12], %f166;
	ld.global.f32 	%f168, [%rd76+16];
	mul.f32 	%f169, %f15, %f168;
	atom.global.add.f32 	%f170, [%rd69+16], %f169;
	ld.global.f32 	%f171, [%rd76+20];
	mul.f32 	%f172, %f15, %f171;
	atom.global.add.f32 	%f173, [%rd69+20], %f172;
	ld.global.f32 	%f174, [%rd76+24];
	mul.f32 	%f175, %f15, %f174;
	atom.global.add.f32 	%f176, [%rd69+24], %f175;
	ld.global.f32 	%f177, [%rd76+28];
	mul.f32 	%f178, %f15, %f177;
	atom.global.add.f32 	%f179, [%rd69+28], %f178;
	add.s32 	%r103, %r103, 8;
$L__BB2_24:
	setp.eq.s32 	%p24, %r40, 0;
	@%p24 bra 	$L__BB2_30;
	and.b32  	%r43, %r52, 3;
	setp.lt.u32 	%p25, %r40, 4;
	@%p25 bra 	$L__BB2_27;
	add.s32 	%r80, %r103, %r30;
	mul.wide.s32 	%rd77, %r80, 4;
	add.s64 	%rd78, %rd2, %rd77;
	add.s32 	%r81, %r103, %r31;
	mul.wide.u32 	%rd79, %r81, 4;
	add.s64 	%rd80, %rd3, %rd79;
	ld.global.f32 	%f180, [%rd80];
	mul.f32 	%f181, %f15, %f180;
	atom.global.add.f32 	%f182, [%rd78], %f181;
	cvt.u64.u32 	%rd81, %r31;
	cvt.u64.u32 	%rd82, %r103;
	add.s64 	%rd83, %rd82, %rd81;
	shl.b64 	%rd84, %rd83, 2;
	add.s64 	%rd85, %rd3, %rd84;
	ld.global.f32 	%f183, [%rd85+4];
	mul.f32 	%f184, %f15, %f183;
	atom.global.add.f32 	%f185, [%rd78+4], %f184;
	ld.global.f32 	%f186, [%rd85+8];
	mul.f32 	%f187, %f15, %f186;
	atom.global.add.f32 	%f188, [%rd78+8], %f187;
	ld.global.f32 	%f189, [%rd85+12];
	mul.f32 	%f190, %f15, %f189;
	atom.global.add.f32 	%f191, [%rd78+12], %f190;
	add.s32 	%r103, %r103, 4;
$L__BB2_27:
	setp.eq.s32 	%p26, %r43, 0;
	@%p26 bra 	$L__BB2_30;
	add.s32 	%r82, %r103, %r31;
	mul.wide.u32 	%rd86, %r82, 4;
	add.s64 	%rd102, %rd3, %rd86;
	add.s32 	%r106, %r103, %r30;
	neg.s32 	%r105, %r43;
$L__BB2_29:
	.pragma "nounroll";
	mul.wide.s32 	%rd87, %r106, 4;
	add.s64 	%rd88, %rd2, %rd87;
	ld.global.f32 	%f192, [%rd102];
	mul.f32 	%f193, %f15, %f192;
	atom.global.add.f32 	%f194, [%rd88], %f193;
	add.s64 	%rd102, %rd102, 4;
	add.s32 	%r106, %r106, 1;
	add.s32 	%r105, %r105, 1;
	setp.ne.s32 	%p27, %r105, 0;
	@%p27 bra 	$L__BB2_29;
$L__BB2_30:
	cvta.to.global.u64 	%rd89, %rd14;
	mul.wide.s32 	%rd90, %r1, 4;
	add.s64 	%rd91, %rd89, %rd90;
	atom.global.add.f32 	%f195, [%rd91], %f15;
$L__BB2_31:
	setp.ge.s32 	%p28, %r2, %r55;
	mul.lo.s32 	%r83, %r54, %r53;
	setp.ge.s32 	%p29, %r1, %r83;
	or.pred  	%p30, %p29, %p28;
	@%p30 bra 	$L__BB2_33;
	div.s32 	%r84, %r1, %r53;
	mul.lo.s32 	%r85, %r84, %r53;
	sub.s32 	%r86, %r1, %r85;
	cvta.to.global.u64 	%rd92, %rd13;
	mul.wide.s32 	%rd93, %r1, 4;
	add.s64 	%rd94, %rd92, %rd93;
	shl.b32 	%r87, %r84, 2;
	mov.u32 	%r88, _ZZ19backward_pass_naivePfS_S_PiS_S_S_S_S_S_iiiiE11grad_output;
	add.s32 	%r89, %r88, %r87;
	ld.shared.f32 	%f196, [%r89];
	mad.lo.s32 	%r90, %r53, %r2, %r86;
	mul.wide.s32 	%rd95, %r90, 4;
	add.s64 	%rd96, %rd4, %rd95;
	ld.global.f32 	%f197, [%rd96];
	mul.f32 	%f198, %f196, %f197;
	atom.global.add.f32 	%f199, [%rd94], %f198;
$L__BB2_33:
	@%p4 bra 	$L__BB2_35;
	ld.param.u64 	%rd100, [_Z19backward_pass_naivePfS_S_PiS_S_S_S_S_S_iiii_param_9];
	cvta.to.global.u64 	%rd97, %rd100;
	mul.wide.s32 	%rd98, %r1, 4;
	add.s64 	%rd99, %rd97, %rd98;
	ld.shared.f32 	%f200, [%r3];
	atom.global.add.f32 	%f201, [%rd99], %f200;
$L__BB2_35:
	ret;

}
	// .globl	_Z23compute_output_gradientPfPiS_ii
.visible .entry _Z23compute_output_gradientPfPiS_ii(
	.param .u64 .ptr .align 1 _Z23compute_output_gradientPfPiS_ii_param_0,
	.param .u64 .ptr .align 1 _Z23compute_output_gradientPfPiS_ii_param_1,
	.param .u64 .ptr .align 1 _Z23compute_output_gradientPfPiS_ii_param_2,
	.param .u32 _Z23compute_output_gradientPfPiS_ii_param_3,
	.param .u32 _Z23compute_output_gradientPfPiS_ii_param_4
)
{
	.reg .pred 	%p<5>;
	.reg .b32 	%r<10>;
	.reg .b32 	%f<3>;
	.reg .b64 	%rd<12>;

	ld.param.u64 	%rd2, [_Z23compute_output_gradientPfPiS_ii_param_0];
	ld.param.u64 	%rd3, [_Z23compute_output_gradientPfPiS_ii_param_1];
	ld.param.u64 	%rd4, [_Z23compute_output_gradientPfPiS_ii_param_2];
	ld.param.u32 	%r3, [_Z23compute_output_gradientPfPiS_ii_param_3];
	ld.param.u32 	%r4, [_Z23compute_output_gradientPfPiS_ii_param_4];
	mov.u32 	%r5, %ctaid.x;
	mov.u32 	%r6, %ntid.x;
	mov.u32 	%r7, %tid.x;
	mad.lo.s32 	%r1, %r5, %r6, %r7;
	mov.u32 	%r2, %ctaid.y;
	setp.ge.s32 	%p1, %r1, %r3;
	setp.ge.s32 	%p2, %r2, %r4;
	or.pred  	%p3, %p1, %p2;
	@%p3 bra 	$L__BB3_3;
	cvta.to.global.u64 	%rd5, %rd4;
	cvta.to.global.u64 	%rd6, %rd2;
	cvta.to.global.u64 	%rd7, %rd3;
	mad.lo.s32 	%r8, %r3, %r2, %r1;
	mul.wide.s32 	%rd8, %r8, 4;
	add.s64 	%rd9, %rd6, %rd8;
	ld.global.f32 	%f1, [%rd9];
	add.s64 	%rd1, %rd5, %rd8;
	st.global.f32 	[%rd1], %f1;
	mul.wide.u32 	%rd10, %r2, 4;
	add.s64 	%rd11, %rd7, %rd10;
	ld.global.u32 	%r9, [%rd11];
	setp.ne.s32 	%p4, %r1, %r9;
	@%p4 bra 	$L__BB3_3;
	add.f32 	%f2, %f1, 0fBF800000;
	st.global.f32 	[%rd1], %f2;
$L__BB3_3:
	ret;

}
	// .globl	_Z23compute_hidden_gradientPfS_S_S_iii
.visible .entry _Z23compute_hidden_gradientPfS_S_S_iii(
	.param .u64 .ptr .align 1 _Z23compute_hidden_gradientPfS_S_S_iii_param_0,
	.param .u64 .ptr .align 1 _Z23compute_hidden_gradientPfS_S_S_iii_param_1,
	.param .u64 .ptr .align 1 _Z23compute_hidden_gradientPfS_S_S_iii_param_2,
	.param .u64 .ptr .align 1 _Z23compute_hidden_gradientPfS_S_S_iii_param_3,
	.param .u32 _Z23compute_hidden_gradientPfS_S_S_iii_param_4,
	.param .u32 _Z23compute_hidden_gradientPfS_S_S_iii_param_5,
	.param .u32 _Z23compute_hidden_gradientPfS_S_S_iii_param_6
)
{
	.reg .pred 	%p<14>;
	.reg .b32 	%r<38>;
	.reg .b32 	%f<71>;
	.reg .b64 	%rd<56>;

	ld.param.u64 	%rd6, [_Z23compute_hidden_gradientPfS_S_S_iii_param_0];
	ld.param.u64 	%rd8, [_Z23compute_hidden_gradientPfS_S_S_iii_param_1];
	ld.param.u64 	%rd9, [_Z23compute_hidden_gradientPfS_S_S_iii_param_2];
	ld.param.u64 	%rd7, [_Z23compute_hidden_gradientPfS_S_S_iii_param_3];
	ld.param.u32 	%r18, [_Z23compute_hidden_gradientPfS_S_S_iii_param_4];
	ld.param.u32 	%r19, [_Z23compute_hidden_gradientPfS_S_S_iii_param_5];
	ld.param.u32 	%r20, [_Z23compute_hidden_gradientPfS_S_S_iii_param_6];
	cvta.to.global.u64 	%rd1, %rd9;
	cvta.to.global.u64 	%rd2, %rd8;
	mov.u32 	%r21, %ctaid.x;
	mov.u32 	%r22, %ntid.x;
	mov.u32 	%r23, %tid.x;
	mad.lo.s32 	%r1, %r21, %r22, %r23;
	mov.u32 	%r2, %ctaid.y;
	setp.ge.s32 	%p1, %r1, %r18;
	setp.ge.s32 	%p2, %r2, %r20;
	or.pred  	%p3, %p1, %p2;
	@%p3 bra 	$L__BB4_14;
	setp.lt.s32 	%p4, %r19, 1;
	mov.f32 	%f70, 0f00000000;
	@%p4 bra 	$L__BB4_13;
	mul.lo.s32 	%r3, %r19, %r2;
	and.b32  	%r4, %r19, 7;
	setp.lt.u32 	%p5, %r19, 8;
	mov.f32 	%f70, 0f00000000;
	mov.b32 	%r36, 0;
	@%p5 bra 	$L__BB4_5;
	and.b32  	%r36, %r19, 2147483640;
	neg.s32 	%r34, %r36;
	shl.b32 	%r7, %r18, 3;
	mul.wide.u32 	%rd10, %r3, 4;
	add.s64 	%rd11, %rd10, %rd2;
	add.s64 	%rd55, %rd11, 16;
	mov.f32 	%f70, 0f00000000;
	mul.wide.s32 	%rd14, %r18, 4;
	mov.u32 	%r33, %r1;
$L__BB4_4:
	.pragma "nounroll";
	ld.global.f32 	%f17, [%rd55+-16];
	mul.wide.s32 	%rd12, %r33, 4;
	add.s64 	%rd13, %rd1, %rd12;
	ld.global.f32 	%f18, [%rd13];
	fma.rn.f32 	%f19, %f17, %f18, %f70;
	ld.global.f32 	%f20, [%rd55+-12];
	add.s64 	%rd15, %rd13, %rd14;
	ld.global.f32 	%f21, [%rd15];
	fma.rn.f32 	%f22, %f20, %f21, %f19;
	ld.global.f32 	%f23, [%rd55+-8];
	add.s64 	%rd16, %rd15, %rd14;
	ld.global.f32 	%f24, [%rd16];
	fma.rn.f32 	%f25, %f23, %f24, %f22;
	ld.global.f32 	%f26, [%rd55+-4];
	add.s64 	%rd17, %rd16, %rd14;
	ld.global.f32 	%f27, [%rd17];
	fma.rn.f32 	%f28, %f26, %f27, %f25;
	ld.global.f32 	%f29, [%rd55];
	add.s64 	%rd18, %rd17, %rd14;
	ld.global.f32 	%f30, [%rd18];
	fma.rn.f32 	%f31, %f29, %f30, %f28;
	ld.global.f32 	%f32, [%rd55+4];
	add.s64 	%rd19, %rd18, %rd14;
	ld.global.f32 	%f33, [%rd19];
	fma.rn.f32 	%f34, %f32, %f33, %f31;
	ld.global.f32 	%f35, [%rd55+8];
	add.s64 	%rd20, %rd19, %rd14;
	ld.global.f32 	%f36, [%rd20];
	fma.rn.f32 	%f37, %f35, %f36, %f34;
	ld.global.f32 	%f38, [%rd55+12];
	add.s64 	%rd21, %rd20, %rd14;
	ld.global.f32 	%f39, [%rd21];
	fma.rn.f32 	%f70, %f38, %f39, %f37;
	add.s32 	%r34, %r34, 8;
	add.s32 	%r33, %r33, %r7;
	add.s64 	%rd55, %rd55, 32;
	setp.ne.s32 	%p6, %r34, 0;
	@%p6 bra 	$L__BB4_4;
$L__BB4_5:
	setp.eq.s32 	%p7, %r4, 0;
	@%p7 bra 	$L__BB4_13;
	and.b32  	%r13, %r19, 3;
	setp.lt.u32 	%p8, %r4, 4;
	@%p8 bra 	$L__BB4_8;
	add.s32 	%r25, %r36, %r3;
	mul.wide.u32 	%rd22, %r25, 4;
	add.s64 	%rd23, %rd2, %rd22;
	ld.global.f32 	%f41, [%rd23];
	mad.lo.s32 	%r26, %r36, %r18, %r1;
	mul.wide.s32 	%rd24, %r26, 4;
	add.s64 	%rd25, %rd1, %rd24;
	ld.global.f32 	%f42, [%rd25];
	fma.rn.f32 	%f43, %f41, %f42, %f70;
	cvt.u64.u32 	%rd26, %r3;
	cvt.u64.u32 	%rd27, %r36;
	add.s64 	%rd28, %rd27, %rd26;
	shl.b64 	%rd29, %rd28, 2;
	add.s64 	%rd30, %rd2, %rd29;
	ld.global.f32 	%f44, [%rd30+4];
	mul.wide.s32 	%rd31, %r18, 4;
	add.s64 	%rd32, %rd25, %rd31;
	ld.global.f32 	%f45, [%rd32];
	fma.rn.f32 	%f46, %f44, %f45, %f43;
	ld.global.f32 	%f47, [%rd30+8];
	add.s64 	%rd33, %rd32, %rd31;
	ld.global.f32 	%f48, [%rd33];
	fma.rn.f32 	%f49, %f47, %f48, %f46;
	ld.global.f32 	%f50, [%rd30+12];
	add.s64 	%rd34, %rd33, %rd31;
	ld.global.f32 	%f51, [%rd34];
	fma.rn.f32 	%f70, %f50, %f51, %f49;
	add.s32 	%r36, %r36, 4;
$L__BB4_8:
	setp.eq.s32 	%p9, %r13, 0;
	@%p9 bra 	$L__BB4_13;
	setp.eq.s32 	%p10, %r13, 1;
	@%p10 bra 	$L__BB4_11;
	add.s32 	%r27, %r36, %r3;
	mul.wide.u32 	%rd35, %r27, 4;
	add.s64 	%rd36, %rd2, %rd35;
	ld.global.f32 	%f53, [%rd36];
	mad.lo.s32 	%r28, %r36, %r18, %r1;
	mul.wide.s32 	%rd37, %r28, 4;
	add.s64 	%rd38, %rd1, %rd37;
	ld.global.f32 	%f54, [%rd38];
	fma.rn.f32 	%f55, %f53, %f54, %f70;
	cvt.u64.u32 	%rd39, %r3;
	cvt.u64.u32 	%rd40, %r36;
	add.s64 	%rd41, %rd40, %rd39;
	shl.b64 	%rd42, %rd41, 2;
	add.s64 	%rd43, %rd2, %rd42;
	ld.global.f32 	%f56, [%rd43+4];
	mul.wide.s32 	%rd44, %r18, 4;
	add.s64 	%rd45, %rd38, %rd44;
	ld.global.f32 	%f57, [%rd45];
	fma.rn.f32 	%f70, %f56, %f57, %f55;
	add.s32 	%r36, %r36, 2;
$L__BB4_11:
	and.b32  	%r29, %r19, 1;
	setp.eq.b32 	%p11, %r29, 1;
	not.pred 	%p12, %p11;
	@%p12 bra 	$L__BB4_13;
	add.s32 	%r30, %r36, %r3;
	mul.wide.u32 	%rd46, %r30, 4;
	add.s64 	%rd47, %rd2, %rd46;
	ld.global.f32 	%f58, [%rd47];
	mad.lo.s32 	%r31, %r36, %r18, %r1;
	mul.wide.s32 	%rd48, %r31, 4;
	add.s64 	%rd49, %rd1, %rd48;
	ld.global.f32 	%f59, [%rd49];
	fma.rn.f32 	%f70, %f58, %f59, %f70;
$L__BB4_13:
	mad.lo.s32 	%r32, %r18, %r2, %r1;
	cvta.to.global.u64 	%rd50, %rd7;
	mul.wide.s32 	%rd51, %r32, 4;
	add.s64 	%rd52, %rd50, %rd51;
	ld.global.f32 	%f60, [%rd52];
	setp.gt.f32 	%p13, %f60, 0f00000000;
	selp.f32 	%f61, 0f3F800000, 0f00000000, %p13;
	mul.f32 	%f62, %f70, %f61;
	cvta.to.global.u64 	%rd53, %rd6;
	add.s64 	%rd54, %rd53, %rd51;
	st.global.f32 	[%rd54], %f62;
$L__BB4_14:
	ret;

}
	// .globl	_Z21compute_bias_gradientPfS_ii
.visible .entry _Z21compute_bias_gradientPfS_ii(
	.param .u64 .ptr .align 1 _Z21compute_bias_gradientPfS_ii_param_0,
	.param .u64 .ptr .align 1 _Z21compute_bias_gradientPfS_ii_param_1,
	.param .u32 _Z21compute_bias_gradientPfS_ii_param_2,
	.param .u32 _Z21compute_bias_gradientPfS_ii_param_3
)
{
	.reg .pred 	%p<11>;
	.reg .b32 	%r<38>;
	.reg .b32 	%f<83>;
	.reg .b64 	%rd<43>;

	ld.param.u64 	%rd2, [_Z21compute_bias_gradientPfS_ii_param_0];
	ld.param.u64 	%rd3, [_Z21compute_bias_gradientPfS_ii_param_1];
	ld.param.u32 	%r23, [_Z21compute_bias_gradientPfS_ii_param_2];
	ld.param.u32 	%r24, [_Z21compute_bias_gradientPfS_ii_param_3];
	cvta.to.global.u64 	%rd1, %rd3;
	mov.u32 	%r25, %ctaid.x;
	mov.u32 	%r26, %ntid.x;
	mov.u32 	%r27, %tid.x;
	mad.lo.s32 	%r1, %r25, %r26, %r27;
	setp.ge.s32 	%p1, %r1, %r23;
	@%p1 bra 	$L__BB5_15;
	setp.lt.s32 	%p2, %r24, 1;
	mov.f32 	%f82, 0f00000000;
	@%p2 bra 	$L__BB5_14;
	and.b32  	%r2, %r24, 15;
	setp.lt.u32 	%p3, %r24, 16;
	mov.f32 	%f82, 0f00000000;
	mov.b32 	%r34, 0;
	@%p3 bra 	$L__BB5_5;
	and.b32  	%r34, %r24, 2147483632;
	neg.s32 	%r32, %r34;
	shl.b32 	%r5, %r23, 4;
	mov.f32 	%f82, 0f00000000;
	mul.wide.s32 	%rd6, %r23, 4;
	mov.u32 	%r31, %r1;
$L__BB5_4:
	.pragma "nounroll";
	mul.wide.s32 	%rd4, %r31, 4;
	add.s64 	%rd5, %rd1, %rd4;
	ld.global.f32 	%f18, [%rd5];
	add.f32 	%f19, %f82, %f18;
	add.s64 	%rd7, %rd5, %rd6;
	ld.global.f32 	%f20, [%rd7];
	add.f32 	%f21, %f19, %f20;
	add.s64 	%rd8, %rd7, %rd6;
	ld.global.f32 	%f22, [%rd8];
	add.f32 	%f23, %f21, %f22;
	add.s64 	%rd9, %rd8, %rd6;
	ld.global.f32 	%f24, [%rd9];
	add.f32 	%f25, %f23, %f24;
	add.s64 	%rd10, %rd9, %rd6;
	ld.global.f32 	%f26, [%rd10];
	add.f32 	%f27, %f25, %f26;
	add.s64 	%rd11, %rd10, %rd6;
	ld.global.f32 	%f28, [%rd11];
	add.f32 	%f29, %f27, %f28;
	add.s64 	%rd12, %rd11, %rd6;
	ld.global.f32 	%f30, [%rd12];
	add.f32 	%f31, %f29, %f30;
	add.s64 	%rd13, %rd12, %rd6;
	ld.global.f32 	%f32, [%rd13];
	add.f32 	%f33, %f31, %f32;
	add.s64 	%rd14, %rd13, %rd6;
	ld.global.f32 	%f34, [%rd14];
	add.f32 	%f35, %f33, %f34;
	add.s64 	%rd15, %rd14, %rd6;
	ld.global.f32 	%f36, [%rd15];
	add.f32 	%f37, %f35, %f36;
	add.s64 	%rd16, %rd15, %rd6;
	ld.global.f32 	%f38, [%rd16];
	add.f32 	%f39, %f37, %f38;
	add.s64 	%rd17, %rd16, %rd6;
	ld.global.f32 	%f40, [%rd17];
	add.f32 	%f41, %f39, %f40;
	add.s64 	%rd18, %rd17, %rd6;
	ld.global.f32 	%f42, [%rd18];
	add.f32 	%f43, %f41, %f42;
	add.s64 	%rd19, %rd18, %rd6;
	ld.global.f32 	%f44, [%rd19];
	add.f32 	%f45, %f43, %f44;
	add.s64 	%rd20, %rd19, %rd6;
	ld.global.f32 	%f46, [%rd20];
	add.f32 	%f47, %f45, %f46;
	add.s64 	%rd21, %rd20, %rd6;
	ld.global.f32 	%f48, [%rd21];
	add.f32 	%f82, %f47, %f48;
	add.s32 	%r32, %r32, 16;
	add.s32 	%r31, %r31, %r5;
	setp.ne.s32 	%p4, %r32, 0;
	@%p4 bra 	$L__BB5_4;
$L__BB5_5:
	setp.eq.s32 	%p5, %r2, 0;
	@%p5 bra 	$L__BB5_14;
	and.b32  	%r11, %r24, 7;
	setp.lt.u32 	%p6, %r2, 8;
	@%p6 bra 	$L__BB5_8;
	mad.lo.s32 	%r29, %r34, %r23, %r1;
	mul.wide.s32 	%rd22, %r29, 4;
	add.s64 	%rd23, %rd1, %rd22;
	ld.global.f32 	%f50, [%rd23];
	add.f32 	%f51, %f82, %f50;
	mul.wide.s32 	%rd24, %r23, 4;
	add.s64 	%rd25, %rd23, %rd24;
	ld.global.f32 	%f52, [%rd25];
	add.f32 	%f53, %f51, %f52;
	add.s64 	%rd26, %rd25, %rd24;
	ld.global.f32 	%f54, [%rd26];
	add.f32 	%f55, %f53, %f54;
	add.s64 	%rd27, %rd26, %rd24;
	ld.global.f32 	%f56, [%rd27];
	add.f32 	%f57, %f55, %f56;
	add.s64 	%rd28, %rd27, %rd24;
	ld.global.f32 	%f58, [%rd28];
	add.f32 	%f59, %f57, %f58;
	add.s64 	%rd29, %rd28, %rd24;
	ld.global.f32 	%f60, [%rd29];
	add.f32 	%f61, %f59, %f60;
	add.s64 	%rd30, %rd29, %rd24;
	ld.global.f32 	%f62, [%rd30];
	add.f32 	%f63, %f61, %f62;
	add.s64 	%rd31, %rd30, %rd24;
	ld.global.f32 	%f64, [%rd31];
	add.f32 	%f82, %f63, %f64;
	add.s32 	%r34, %r34, 8;
$L__BB5_8:
	setp.eq.s32 	%p7, %r11, 0;
	@%p7 bra 	$L__BB5_14;
	and.b32  	%r14, %r24, 3;
	setp.lt.u32 	%p8, %r11, 4;
	@%p8 bra 	$L__BB5_11;
	mad.lo.s32 	%r30, %r34, %r23, %r1;
	mul.wide.s32 	%rd32, %r30, 4;
	add.s64 	%rd33, %rd1, %rd32;
	ld.global.f32 	%f66, [%rd33];
	add.f32 	%f67, %f82, %f66;
	mul.wide.s32 	%rd34, %r23, 4;
	add.s64 	%rd35, %rd33, %rd34;
	ld.global.f32 	%f68, [%rd35];
	add.f32 	%f69, %f67, %f68;
	add.s64 	%rd36, %rd35, %rd34;
	ld.global.f32 	%f70, [%rd36];
	add.f32 	%f71, %f69, %f70;
	add.s64 	%rd37, %rd36, %rd34;
	ld.global.f32 	%f72, [%rd37];
	add.f32 	%f82, %f71, %f72;
	add.s32 	%r34, %r34, 4;
$L__BB5_11:
	setp.eq.s32 	%p9, %r14, 0;
	@%p9 bra 	$L__BB5_14;
	mad.lo.s32 	%r37, %r34, %r23, %r1;
	neg.s32 	%r36, %r14;
$L__BB5_13:
	.pragma "nounroll";
	mul.wide.s32 	%rd38, %r37, 4;
	add.s64 	%rd39, %rd1, %rd38;
	ld.global.f32 	%f73, [%rd39];
	add.f32 	%f82, %f82, %f73;
	add.s32 	%r37, %r37, %r23;
	add.s32 	%r36, %r36, 1;
	setp.ne.s32 	%p10, %r36, 0;
	@%p10 bra 	$L__BB5_13;
$L__BB5_14:
	cvta.to.global.u64 	%rd40, %rd2;
	mul.wide.s32 	%rd41, %r1, 4;
	add.s64 	%rd42, %rd40, %rd41;
	st.global.f32 	[%rd42], %f82;
$L__BB5_15:
	ret;

}


// ===== COMPILED SASS (sm_100) =====

	.target	sm_100

	.elftype	@"ET_EXEC"


//--------------------- .note.nv.tkinfo           --------------------------
	.section	.note.nv.tkinfo,"",@"SHT_NOTE"
	.sectionflags	@"SHF_NOTE_NV_TKINFO"
	.tkinfo
        /*0018*/ 	.word	0x00000002
        /*0030*/ 	.string	""
        /*0030*/ 	.string	"ptxas"
        /*0030*/ 	.string	"Cuda compilation tools, release 13.0, V13.0.88"
        /*0030*/ 	.string	"Build cuda_13.0.r13.0/compiler.36424714_0"
        /*0030*/ 	.string	"-arch sm_100 -m 64 "



//--------------------- .note.nv.cuinfo           --------------------------
	.section	.note.nv.cuinfo,"",@"SHT_NOTE"
	.sectionflags	@"SHF_NOTE_NV_CUINFO"
        /*0018*/ 	.short	0x0002
        /*001a*/ 	.short	0x0064
        /*001c*/ 	.short	0x0082
	.zero		2


//--------------------- .nv.info                  --------------------------
	.section	.nv.info,"",@"SHT_CUDA_INFO"
	.align	4


	//----- nvinfo : EIATTR_REGCOUNT
	.align		4
        /*0000*/ 	.byte	0x04, 0x2f
        /*0002*/ 	.short	(.L_10 - .L_9)
	.align		4
.L_9:
        /*0004*/ 	.word	index@(_Z11init_randomPfiy)
        /*0008*/ 	.word	0x0000001f


	//----- nvinfo : EIATTR_FRAME_SIZE
	.align		4
.L_10:
        /*000c*/ 	.byte	0x04, 0x11
        /*000e*/ 	.short	(.L_12 - .L_11)
	.align		4
.L_11:
        /*0010*/ 	.word	index@(_Z11init_randomPfiy)
        /*0014*/ 	.word	0x00000030


	//----- nvinfo : EIATTR_REGCOUNT
	.align		4
.L_12:
        /*0018*/ 	.byte	0x04, 0x2f
        /*001a*/ 	.short	(.L_14 - .L_13)
	.align		4
.L_13:
        /*001c*/ 	.word	index@(_Z15relu_derivativePfS_i)
        /*0020*/ 	.word	0x0000000a


	//----- nvinfo : EIATTR_FRAME_SIZE
	.align		4
.L_14:
        /*0024*/ 	.byte	0x04, 0x11
        /*0026*/ 	.short	(.L_16 - .L_15)
	.align		4
.L_15:
        /*0028*/ 	.word	index@(_Z15relu_derivativePfS_i)
        /*002c*/ 	.word	0x00000000


	//----- nvinfo : EIATTR_REGCOUNT
	.align		4
.L_16:
        /*0030*/ 	.byte	0x04, 0x2f
        /*0032*/ 	.short	(.L_18 - .L_17)
	.align		4
.L_17:
        /*0034*/ 	.word	index@(_Z19backward_pass_naivePfS_S_PiS_S_S_S_S_S_iiii)
        /*0038*/ 	.word	0x00000020


	//----- nvinfo : EIATTR_FRAME_SIZE
	.align		4
.L_18:
        /*003c*/ 	.byte	0x04, 0x11
        /*003e*/ 	.short	(.L_20 - .L_19)
	.align		4
.L_19:
        /*0040*/ 	.word	index@(_Z19backward_pass_naivePfS_S_PiS_S_S_S_S_S_iiii)
        /*0044*/ 	.word	0x00000000


	//----- nvinfo : EIATTR_REGCOUNT
	.align		4
.L_20:
        /*0048*/ 	.byte	0x04, 0x2f
        /*004a*/ 	.short	(.L_22 - .L_21)
	.align		4
.L_21:
        /*004c*/ 	.word	index@(_Z23compute_output_gradientPfPiS_ii)
        /*0050*/ 	.word	0x0000000e


	//----- nvinfo : EIATTR_FRAME_SIZE
	.align		4
.L_22:
        /*0054*/ 	.byte	0x04, 0x11
        /*0056*/ 	.short	(.L_24 - .L_23)
	.align		4
.L_23:
        /*0058*/ 	.word	index@(_Z23compute_output_gradientPfPiS_ii)
        /*005c*/ 	.word	0x00000000


	//----- nvinfo : EIATTR_REGCOUNT
	.align		4
.L_24:
        /*0060*/ 	.byte	0x04, 0x2f
        /*0062*/ 	.short	(.L_26 - .L_25)
	.align		4
.L_25:
        /*0064*/ 	.word	index@(_Z23compute_hidden_gradientPfS_S_S_iii)
        /*0068*/ 	.word	0x00000020


	//----- nvinfo : EIATTR_FRAME_SIZE
	.align		4
.L_26:
        /*006c*/ 	.byte	0x04, 0x11
        /*006e*/ 	.short	(.L_28 - .L_27)
	.align		4
.L_27:
        /*0070*/ 	.word	index@(_Z23compute_hidden_gradientPfS_S_S_iii)
        /*0074*/ 	.word	0x00000000


	//----- nvinfo : EIATTR_REGCOUNT
	.align		4
.L_28:
        /*0078*/ 	.byte	0x04, 0x2f
        /*007a*/ 	.short	(.L_30 - .L_29)
	.align		4
.L_29:
        /*007c*/ 	.word	index@(_Z21compute_bias_gradientPfS_ii)
        /*0080*/ 	.word	0x00000020


	//----- nvinfo : EIATTR_FRAME_SIZE
	.align		4
.L_30:
        /*0084*/ 	.byte	0x04, 0x11
        /*0086*/ 	.short	(.L_32 - .L_31)
	.align		4
.L_31:
        /*0088*/ 	.word	index@(_Z21compute_bias_gradientPfS_ii)
        /*008c*/ 	.word	0x00000000


	//----- nvinfo : EIATTR_MIN_STACK_SIZE
	.align		4
.L_32:
        /*0090*/ 	.byte	0x04, 0x12
        /*0092*/ 	.short	(.L_34 - .L_33)
	.align		4
.L_33:
        /*0094*/ 	.word	index@(_Z21compute_bias_gradientPfS_ii)
        /*0098*/ 	.word	0x00000000


	//----- nvinfo : EIATTR_MIN_STACK_SIZE
	.align		4
.L_34:
        /*009c*/ 	.byte	0x04, 0x12
        /*009e*/ 	.short	(.L_36 - .L_35)
	.align		4
.L_35:
        /*00a0*/ 	.word	index@(_Z23compute_hidden_gradientPfS_S_S_iii)
        /*00a4*/ 	.word	0x00000000


	//----- nvinfo : EIATTR_MIN_STACK_SIZE
	.align		4
.L_36:
        /*00a8*/ 	.byte	0x04, 0x12
        /*00aa*/ 	.short	(.L_38 - .L_37)
	.align		4
.L_37:
        /*00ac*/ 	.word	index@(_Z23compute_output_gradientPfPiS_ii)
        /*00b0*/ 	.word	0x00000000


	//----- nvinfo : EIATTR_MIN_STACK_SIZE
	.align		4
.L_38:
        /*00b4*/ 	.byte	0x04, 0x12
        /*00b6*/ 	.short	(.L_40 - .L_39)
	.align		4
.L_39:
        /*00b8*/ 	.word	index@(_Z19backward_pass_naivePfS_S_PiS_S_S_S_S_S_iiii)
        /*00bc*/ 	.word	0x00000000


	//----- nvinfo : EIATTR_MIN_STACK_SIZE
	.align		4
.L_40:
        /*00c0*/ 	.byte	0x04, 0x12
        /*00c2*/ 	.short	(.L_42 - .L_41)
	.align		4
.L_41:
        /*00c4*/ 	.word	index@(_Z15relu_derivativePfS_i)
        /*00c8*/ 	.word	0x00000000


	//----- nvinfo : EIATTR_MIN_STACK_SIZE
	.align		4
.L_42:
        /*00cc*/ 	.byte	0x04, 0x12
        /*00ce*/ 	.short	(.L_44 - .L_43)
	.align		4
.L_43:
        /*00d0*/ 	.word	index@(_Z11init_randomPfiy)
        /*00d4*/ 	.word	0x00000030
.L_44:


//--------------------- .nv.compat                --------------------------
	.section	.nv.compat,"",@"SHT_CUDA_COMPAT_INFO"
	.align	4
        /*0000*/ 	.byte	0x02, 0x09, 0x00, 0x00, 0x02, 0x02, 0x01, 0x00, 0x02, 0x05, 0x05, 0x00, 0x03, 0x07, 0x01, 0x01
        /*0010*/ 	.byte	0x02, 0x03, 0x00, 0x00, 0x02, 0x06, 0x01, 0x00, 0x04, 0x0b, 0x08, 0x00, 0x09, 0x00, 0x00, 0x00
        /*0020*/ 	.byte	0x00, 0x00, 0x00, 0x00


//--------------------- .nv.info._Z21compute_bias_gradientPfS_ii --------------------------
	.section	.nv.info._Z21compute_bias_gradientPfS_ii,"",@"SHT_CUDA_INFO"
	.sectionflags	@""
	.align	4


	//----- nvinfo : EIATTR_CUDA_API_VERSION
	.align		4
        /*0000*/ 	.byte	0x04, 0x37
        /*0002*/ 	.short	(.L_46 - .L_45)
.L_45:
        /*0004*/ 	.word	0x00000082


	//----- nvinfo : EIATTR_KPARAM_INFO
	.align		4
.L_46:
        /*0008*/ 	.byte	0x04, 0x17
        /*000a*/ 	.short	(.L_48 - .L_47)
.L_47:
        /*000c*/ 	.word	0x00000000
        /*0010*/ 	.short	0x0003
        /*0012*/ 	.short	0x0014
        /*0014*/ 	.byte	0x00, 0xf0, 0x11, 0x00


	//----- nvinfo : EIATTR_KPARAM_INFO
	.align		4
.L_48:
        /*0018*/ 	.byte	0x04, 0x17
        /*001a*/ 	.short	(.L_50 - .L_49)
.L_49:
        /*001c*/ 	.word	0x00000000
        /*0020*/ 	.short	0x0002
        /*0022*/ 	.short	0x0010
        /*0024*/ 	.byte	0x00, 0xf0, 0x11, 0x00


	//----- nvinfo : EIATTR_KPARAM_INFO
	.align		4
.L_50:
        /*0028*/ 	.byte	0x04, 0x17
        /*002a*/ 	.short	(.L_52 - .L_51)
.L_51:
        /*002c*/ 	.word	0x00000000
        /*0030*/ 	.short	0x0001
        /*0032*/ 	.short	0x0008
        /*0034*/ 	.byte	0x00, 0xf5, 0x21, 0x00


	//----- nvinfo : EIATTR_KPARAM_INFO
	.align		4
.L_52:
        /*0038*/ 	.byte	0x04, 0x17
        /*003a*/ 	.short	(.L_54 - .L_53)
.L_53:
        /*003c*/ 	.word	0x00000000
        /*0040*/ 	.short	0x0000
        /*0042*/ 	.short	0x0000
        /*0044*/ 	.byte	0x00, 0xf5, 0x21, 0x00


	//----- nvinfo : EIATTR_SPARSE_MMA_MASK
	.align		4
.L_54:
        /*0048*/ 	.byte	0x03, 0x50
        /*004a*/ 	.short	0x0000


	//----- nvinfo : EIATTR_MAXREG_COUNT
	.align		4
        /*004c*/ 	.byte	0x03, 0x1b
        /*004e*/ 	.short	0x00ff


	//----- nvinfo : EIATTR_MERCURY_ISA_VERSION
	.align		4
        /*0050*/ 	.byte	0x03, 0x5f
        /*0052*/ 	.short	0x0101


	//----- nvinfo : EIATTR_VRC_CTA_INIT_COUNT
	.align		4
        /*0054*/ 	.byte	0x02, 0x4a
	.zero		1
	.zero		1


	//----- nvinfo : EIATTR_EXIT_INSTR_OFFSETS
	.align		4
        /*0058*/ 	.byte	0x04, 0x1c
        /*005a*/ 	.short	(.L_56 - .L_55)


	//   ....[0]....
.L_55:
        /*005c*/ 	.word	0x00000070


	//   ....[1]....
        /*0060*/ 	.word	0x000008e0


	//----- nvinfo : EIATTR_CBANK_PARAM_SIZE
	.align		4
.L_56:
        /*0064*/ 	.byte	0x03, 0x19
        /*0066*/ 	.short	0x0018


	//----- nvinfo : EIATTR_PARAM_CBANK
	.align		4
        /*0068*/ 	.byte	0x04, 0x0a
        /*006a*/ 	.short	(.L_58 - .L_57)
	.align		4
.L_57:
        /*006c*/ 	.word	index@(.nv.constant0._Z21compute_bias_gradientPfS_ii)
        /*0070*/ 	.short	0x0380
        /*0072*/ 	.short	0x0018


	//----- nvinfo : EIATTR_SW_WAR
	.align		4
.L_58:
        /*0074*/ 	.byte	0x04, 0x36
        /*0076*/ 	.short	(.L_60 - .L_59)
.L_59:
        /*0078*/ 	.word	0x00000008
.L_60:


//--------------------- .nv.info._Z23compute_hidden_gradientPfS_S_S_iii --------------------------
	.section	.nv.info._Z23compute_hidden_gradientPfS_S_S_iii,"",@"SHT_CUDA_INFO"
	.sectionflags	@""
	.align	4


	//----- nvinfo : EIATTR_CUDA_API_VERSION
	.align		4
        /*0000*/ 	.byte	0x04, 0x37
        /*0002*/ 	.short	(.L_62 - .L_61)
.L_61:
        /*0004*/ 	.word	0x00000082


	//----- nvinfo : EIATTR_KPARAM_INFO
	.align		4
.L_62:
        /*0008*/ 	.byte	0x04, 0x17
        /*000a*/ 	.short	(.L_64 - .L_63)
.L_63:
        /*000c*/ 	.word	0x00000000
        /*0010*/ 	.short	0x0006
        /*0012*/ 	.short	0x0028
        /*0014*/ 	.byte	0x00, 0xf0, 0x11, 0x00


	//----- nvinfo : EIATTR_KPARAM_INFO
	.align		4
.L_64:
        /*0018*/ 	.byte	0x04, 0x17
        /*001a*/ 	.short	(.L_66 - .L_65)
.L_65:
        /*001c*/ 	.word	0x00000000
        /*0020*/ 	.short	0x0005
        /*0022*/ 	.short	0x0024
        /*0024*/ 	.byte	0x00, 0xf0, 0x11, 0x00


	//----- nvinfo : EIATTR_KPARAM_INFO
	.align		4
.L_66:
        /*0028*/ 	.byte	0x04, 0x17
        /*002a*/ 	.short	(.L_68 - .L_67)
.L_67:
        /*002c*/ 	.word	0x00000000
        /*0030*/ 	.short	0x0004
        /*0032*/ 	.short	0x0020
        /*0034*/ 	.byte	0x00, 0xf0, 0x11, 0x00


	//----- nvinfo : EIATTR_KPARAM_INFO
	.align		4
.L_68:
        /*0038*/ 	.byte	0x04, 0x17
        /*003a*/ 	.short	(.L_70 - .L_69)
.L_69:
        /*003c*/ 	.word	0x00000000
        /*0040*/ 	.short	0x0003
        /*0042*/ 	.short	0x0018
        /*0044*/ 	.byte	0x00, 0xf5, 0x21, 0x00


	//----- nvinfo : EIATTR_KPARAM_INFO
	.align		4
.L_70:
        /*0048*/ 	.byte	0x04, 0x17
        /*004a*/ 	.short	(.L_72 - .L_71)
.L_71:
        /*004c*/ 	.word	0x00000000
        /*0050*/ 	.short	0x0002
        /*0052*/ 	.short	0x0010
        /*0054*/ 	.byte	0x00, 0xf5, 0x21, 0x00


	//----- nvinfo : EIATTR_KPARAM_INFO
	.align		4
.L_72:
        /*0058*/ 	.byte	0x04, 0x17
        /*005a*/ 	.short	(.L_74 - .L_73)
.L_73:
        /*005c*/ 	.word	0x00000000
        /*0060*/ 	.short	0x0001
        /*0062*/ 	.short	0x0008
        /*0064*/ 	.byte	0x00, 0xf5, 0x21, 0x00


	//----- nvinfo : EIATTR_KPARAM_INFO
	.align		4
.L_74:
        /*0068*/ 	.byte	0x04, 0x17
        /*006a*/ 	.short	(.L_76 - .L_75)
.L_75:
        /*006c*/ 	.word	0x00000000
        /*0070*/ 	.short	0x0000
        /*0072*/ 	.short	0x0000
        /*0074*/ 	.byte	0x00, 0xf5, 0x21, 0x00


	//----- nvinfo : EIATTR_SPARSE_MMA_MASK
	.align		4
.L_76:
        /*0078*/ 	.byte	0x03, 0x50
        /*007a*/ 	.short	0x0000


	//----- nvinfo : EIATTR_MAXREG_COUNT
	.align		4
        /*007c*/ 	.byte	0x03, 0x1b
        /*007e*/ 	.short	0x00ff


	//----- nvinfo : EIATTR_MERCURY_ISA_VERSION
	.align		4
        /*0080*/ 	.byte	0x03, 0x5f
        /*0082*/ 	.short	0x0101


	//----- nvinfo : EIATTR_VRC_CTA_INIT_COUNT
	.align		4
        /*0084*/ 	.byte	0x02, 0x4a
	.zero		1
	.zero		1


	//----- nvinfo : EIATTR_EXIT_INSTR_OFFSETS
	.align		4
        /*0088*/ 	.byte	0x04, 0x1c
        /*008a*/ 	.short	(.L_78 - .L_77)


	//   ....[0]....
.L_77:
        /*008c*/ 	.word	0x000000a0


	//   ....[1]....
        /*0090*/ 	.word	0x00000910


	//----- nvinfo : EIATTR_CBANK_PARAM_SIZE
	.align		4
.L_78:
        /*0094*/ 	.byte	0x03, 0x19
        /*0096*/ 	.short	0x002c


	//----- nvinfo : EIATTR_PARAM_CBANK
	.align		4
        /*0098*/ 	.byte	0x04, 0x0a
        /*009a*/ 	.short	(.L_80 - .L_79)
	.align		4
.L_79:
        /*009c*/ 	.word	index@(.nv.constant0._Z23compute_hidden_gradientPfS_S_S_iii)
        /*00a0*/ 	.short	0x0380
        /*00a2*/ 	.short	0x002c


	//----- nvinfo : EIATTR_SW_WAR
	.align		4
.L_80:
        /*00a4*/ 	.byte	0x04, 0x36
        /*00a6*/ 	.short	(.L_82 - .L_81)
.L_81:
        /*00a8*/ 	.word	0x00000008
.L_82:


//--------------------- .nv.info._Z23compute_output_gradientPfPiS_ii --------------------------
	.section	.nv.info._Z23compute_output_gradientPfPiS_ii,"",@"SHT_CUDA_INFO"
	.sectionflags	@""
	.align	4


	//----- nvinfo : EIATTR_CUDA_API_VERSION
	.align		4
        /*0000*/ 	.byte	0x04, 0x37
        /*0002*/ 	.short	(.L_84 - .L_83)
.L_83:
        /*0004*/ 	.word	0x00000082


	//----- nvinfo : EIATTR_KPARAM_INFO
	.align		4
.L_84:
        /*0008*/ 	.byte	0x04, 0x17
        /*000a*/ 	.short	(.L_86 - .L_85)
.L_85:
        /*000c*/ 	.word	0x00000000
        /*0010*/ 	.short	0x0004
        /*0012*/ 	.short	0x001c
        /*0014*/ 	.byte	0x00, 0xf0, 0x11, 0x00


	//----- nvinfo : EIATTR_KPARAM_INFO
	.align		4
.L_86:
        /*0018*/ 	.byte	0x04, 0x17
        /*001a*/ 	.short	(.L_88 - .L_87)
.L_87:
        /*001c*/ 	.word	0x00000000
        /*0020*/ 	.short	0x0003
        /*0022*/ 	.short	0x0018
        /*0024*/ 	.byte	0x00, 0xf0, 0x11, 0x00


	//----- nvinfo : EIATTR_KPARAM_INFO
	.align		4
.L_88:
        /*0028*/ 	.byte	0x04, 0x17
        /*002a*/ 	.short	(.L_90 - .L_89)
.L_89:
        /*002c*/ 	.word	0x00000000
        /*0030*/ 	.short	0x0002
        /*0032*/ 	.short	0x0010
        /*0034*/ 	.byte	0x00, 0xf5, 0x21, 0x00


	//----- nvinfo : EIATTR_KPARAM_INFO
	.align		4
.L_90:
        /*0038*/ 	.byte	0x04, 0x17
        /*003a*/ 	.short	(.L_92 - .L_91)
.L_91:
        /*003c*/ 	.word	0x00000000
        /*0040*/ 	.short	0x0001
        /*0042*/ 	.short	0x0008
        /*0044*/ 	.byte	0x00, 0xf5, 0x21, 0x00


	//----- nvinfo : EIATTR_KPARAM_INFO
	.align		4
.L_92:
        /*0048*/ 	.byte	0x04, 0x17
        /*004a*/ 	.short	(.L_94 - .L_93)
.L_93:
        /*004c*/ 	.word	0x00000000
        /*0050*/ 	.short	0x0000
        /*0052*/ 	.short	0x0000
        /*0054*/ 	.byte	0x00, 0xf5, 0x21, 0x00


	//----- nvinfo : EIATTR_SPARSE_MMA_MASK
	.align		4
.L_94:
        /*0058*/ 	.byte	0x03, 0x50
        /*005a*/ 	.short	0x0000


	//----- nvinfo : EIATTR_MAXREG_COUNT
	.align		4
        /*005c*/ 	.byte	0x03, 0x1b
        /*005e*/ 	.short	0x00ff


	//----- nvinfo : EIATTR_MERCURY_ISA_VERSION
	.align		4
        /*0060*/ 	.byte	0x03, 0x5f
        /*0062*/ 	.short	0x0101


	//----- nvinfo : EIATTR_VRC_CTA_INIT_COUNT
	.align		4
        /*0064*/ 	.byte	0x02, 0x4a
	.zero		1
	.zero		1


	//----- nvinfo : EIATTR_EXIT_INSTR_OFFSETS
	.align		4
        /*0068*/ 	.byte	0x04, 0x1c
        /*006a*/ 	.short	(.L_96 - .L_95)


	//   ....[0]....
.L_95:
        /*006c*/ 	.word	0x00000090


	//   ....[1]....
        /*0070*/ 	.word	0x00000160


	//   ....[2]....
        /*0074*/ 	.word	0x00000190


	//----- nvinfo : EIATTR_CBANK_PARAM_SIZE
	.align		4
.L_96:
        /*0078*/ 	.byte	0x03, 0x19
        /*007a*/ 	.short	0x0020


	//----- nvinfo : EIATTR_PARAM_CBANK
	.align		4
        /*007c*/ 	.byte	0x04, 0x0a
        /*007e*/ 	.short	(.L_98 - .L_97)
	.align		4
.L_97:
        /*0080*/ 	.word	index@(.nv.constant0._Z23compute_output_gradientPfPiS_ii)
        /*0084*/ 	.short	0x0380
        /*0086*/ 	.short	0x0020


	//----- nvinfo : EIATTR_SW_WAR
	.align		4
.L_98:
        /*0088*/ 	.byte	0x04, 0x36
        /*008a*/ 	.short	(.L_100 - .L_99)
.L_99:
        /*008c*/ 	.word	0x00000008
.L_100:


//--------------------- .nv.info._Z19backward_pass_naivePfS_S_PiS_S_S_S_S_S_iiii --------------------------
	.section	.nv.info._Z19backward_pass_naivePfS_S_PiS_S_S_S_S_S_iiii,"",@"SHT_CUDA_INFO"
	.sectionflags	@""
	.align	4


	//----- nvinfo : EIATTR_CUDA_API_VERSION
	.align		4
        /*0000*/ 	.byte	0x04, 0x37
        /*0002*/ 	.short	(.L_102 - .L_101)
.L_101:
        /*0004*/ 	.word	0x00000082


	//----- nvinfo : EIATTR_KPARAM_INFO
	.align		4
.L_102:
        /*0008*/ 	.byte	0x04, 0x17
        /*000a*/ 	.short	(.L_104 - .L_103)
.L_103:
        /*000c*/ 	.word	0x00000000
        /*0010*/ 	.short	0x000d
        /*0012*/ 	.short	0x005c
        /*0014*/ 	.byte	0x00, 0xf0, 0x11, 0x00


	//----- nvinfo : EIATTR_KPARAM_INFO
	.align		4
.L_104:
        /*0018*/ 	.byte	0x04, 0x17
        /*001a*/ 	.short	(.L_106 - .L_105)
.L_105:
        /*001c*/ 	.word	0x00000000
        /*0020*/ 	.short	0x000c
        /*0022*/ 	.short	0x0058
        /*0024*/ 	.byte	0x00, 0xf0, 0x11, 0x00


	//----- nvinfo : EIATTR_KPARAM_INFO
	.align		4
.L_106:
        /*0028*/ 	.byte	0x04, 0x17
        /*002a*/ 	.short	(.L_108 - .L_107)
.L_107:
        /*002c*/ 	.word	0x00000000
        /*0030*/ 	.short	0x000b
        /*0032*/ 	.short	0x0054
        /*0034*/ 	.byte	0x00, 0xf0, 0x11, 0x00


	//----- nvinfo : EIATTR_KPARAM_INFO
	.align		4
.L_108:
        /*0038*/ 	.byte	0x04, 0x17
        /*003a*/ 	.short	(.L_110 - .L_109)
.L_109:
        /*003c*/ 	.word	0x00000000
        /*0040*/ 	.short	0x000a
        /*0042*/ 	.short	0x0050
        /*0044*/ 	.byte	0x00, 0xf0, 0x11, 0x00


	//----- nvinfo : EIATTR_KPARAM_INFO
	.align		4
.L_110:
        /*0048*/ 	.byte	0x04, 0x17
        /*004a*/ 	.short	(.L_112 - .L_111)
.L_111:
        /*004c*/ 	.word	0x00000000
        /*0050*/ 	.short	0x0009
        /*0052*/ 	.short	0x0048
        /*0054*/ 	.byte	0x00, 0xf5, 0x21, 0x00


	//----- nvinfo : EIATTR_KPARAM_INFO
	.align		4
.L_112:
        /*0058*/ 	.byte	0x04, 0x17
        /*005a*/ 	.short	(.L_114 - .L_113)
.L_113:
        /*005c*/ 	.word	0x00000000
        /*0060*/ 	.short	0x0008
        /*0062*/ 	.short	0x0040
        /*0064*/ 	.byte	0x00, 0xf5, 0x21, 0x00


	//----- nvinfo : EIATTR_KPARAM_INFO
	.align		4
.L_114:
        /*0068*/ 	.byte	0x04, 0x17
        /*006a*/ 	.short	(.L_116 - .L_115)
.L_115:
        /*006c*/ 	.word	0x00000000
        /*0070*/ 	.short	0x0007
        /*0072*/ 	.short	0x0038
        /*0074*/ 	.byte	0x00, 0xf5, 0x21, 0x00


	//----- nvinfo : EIATTR_KPARAM_INFO
	.align		4
.L_116:
        /*0078*/ 	.byte	0x04, 0x17
        /*007a*/ 	.short	(.L_118 - .L_117)
.L_117:
        /*007c*/ 	.word	0x00000000
        /*0080*/ 	.short	0x0006
        /*0082*/ 	.short	0x0030
        /*0084*/ 	.byte	0x00, 0xf5, 0x21, 0x00


	//----- nvinfo : EIATTR_KPARAM_INFO
	.align		4
.L_118:
        /*0088*/ 	.byte	0x04, 0x17
        /*008a*/ 	.short	(.L_120 - .L_119)
.L_119:
        /*008c*/ 	.word	0x00000000
        /*0090*/ 	.short	0x0005
        /*0092*/ 	.short	0x0028
        /*0094*/ 	.byte	0x00, 0xf5, 0x21, 0x00


	//----- nvinfo : EIATTR_KPARAM_INFO
	.align		4
.L_120:
        /*0098*/ 	.byte	0x04, 0x17
        /*009a*/ 	.short	(.L_122 - .L_121)
.L_121:
        /*009c*/ 	.word	0x00000000
        /*00a0*/ 	.short	0x0004
        /*00a2*/ 	.short	0x0020
        /*00a4*/ 	.byte	0x00, 0xf5, 0x21, 0x00


	//----- nvinfo : EIATTR_KPARAM_INFO
	.align		4
.L_122:
        /*00a8*/ 	.byte	0x04, 0x17
        /*00aa*/ 	.short	(.L_124 - .L_123)
.L_123:
        /*00ac*/ 	.word	0x00000000
        /*00b0*/ 	.short	0x0003
        /*00b2*/ 	.short	0x0018
        /*00b4*/ 	.byte	0x00, 0xf5, 0x21, 0x00


	//----- nvinfo : EIATTR_KPARAM_INFO
	.align		4
.L_124:
        /*00b8*/ 	.byte	0x04, 0x17
        /*00ba*/ 	.short	(.L_126 - .L_125)
.L_125:
        /*00bc*/ 	.word	0x00000000
        /*00c0*/ 	.short	0x0002
        /*00c2*/ 	.short	0x0010
        /*00c4*/ 	.byte	0x00, 0xf5, 0x21, 0x00


	//----- nvinfo : EIATTR_KPARAM_INFO
	.align		4
.L_126:
        /*00c8*/ 	.byte	0x04, 0x17
        /*00ca*/ 	.short	(.L_128 - .L_127)
.L_127:
        /*00cc*/ 	.word	0x00000000
        /*00d0*/ 	.short	0x0001
        /*00d2*/ 	.short	0x0008
        /*00d4*/ 	.byte	0x00, 0xf5, 0x21, 0x00


	//----- nvinfo : EIATTR_KPARAM_INFO
	.align		4
.L_128:
        /*00d8*/ 	.byte	0x04, 0x17
        /*00da*/ 	.short	(.L_130 - .L_129)
.L_129:
        /*00dc*/ 	.word	0x00000000
        /*00e0*/ 	.short	0x0000
        /*00e2*/ 	.short	0x0000
        /*00e4*/ 	.byte	0x00, 0xf5, 0x21, 0x00


	//----- nvinfo : EIATTR_SPARSE_MMA_MASK
	.align		4
.L_130:
        /*00e8*/ 	.byte	0x03, 0x50
        /*00ea*/ 	.short	0x0000


	//----- nvinfo : EIATTR_MAXREG_COUNT
	.align		4
        /*00ec*/ 	.byte	0x03, 0x1b
        /*00ee*/ 	.short	0x00ff


	//----- nvinfo : EIATTR_NUM_BARRIERS
	.align		4
        /*00f0*/ 	.byte	0x02, 0x4c
        /*00f2*/ 	.byte	0x01
	.zero		1


	//----- nvinfo : EIATTR_MERCURY_ISA_VERSION
	.align		4
        /*00f4*/ 	.byte	0x03, 0x5f
        /*00f6*/ 	.short	0x0101


	//----- nvinfo : EIATTR_VRC_CTA_INIT_COUNT
	.align		4
        /*00f8*/ 	.byte	0x02, 0x4a
	.zero		1
	.zero		1


	//----- nvinfo : EIATTR_EXIT_INSTR_OFFSETS
	.align		4
        /*00fc*/ 	.byte	0x04, 0x1c
        /*00fe*/ 	.short	(.L_132 - .L_131)


	//   ....[0]....
.L_131:
        /*0100*/ 	.word	0x00001870


	//   ....[1]....
        /*0104*/ 	.word	0x000018c0


	//----- nvinfo : EIATTR_CRS_STACK_SIZE
	.align		4
.L_132:
        /*0108*/ 	.byte	0x04, 0x1e
        /*010a*/ 	.short	(.L_134 - .L_133)
.L_133:
        /*010c*/ 	.word	0x00000000


	//----- nvinfo : EIATTR_CBANK_PARAM_SIZE
	.align		4
.L_134:
        /*0110*/ 	.byte	0x03, 0x19
        /*0112*/ 	.short	0x0060


	//----- nvinfo : EIATTR_PARAM_CBANK
	.align		4
        /*0114*/ 	.byte	0x04, 0x0a
        /*0116*/ 	.short	(.L_136 - .L_135)
	.align		4
.L_135:
        /*0118*/ 	.word	index@(.nv.constant0._Z19backward_pass_naivePfS_S_PiS_S_S_S_S_S_iiii)
        /*011c*/ 	.short	0x0380
        /*011e*/ 	.short	0x0060


	//----- nvinfo : EIATTR_SW_WAR
	.align		4
.L_136:
        /*0120*/ 	.byte	0x04, 0x36
        /*0122*/ 	.short	(.L_138 - .L_137)
.L_137:
        /*0124*/ 	.word	0x00000008
.L_138:


//--------------------- .nv.info._Z15relu_derivativePfS_i --------------------------
	.section	.nv.info._Z15relu_derivativePfS_i,"",@"SHT_CUDA_INFO"
	.sectionflags	@""
	.align	4


	//----- nvinfo : EIATTR_CUDA_API_VERSION
	.align		4
        /*0000*/ 	.byte	0x04, 0x37
        /*0002*/ 	.short	(.L_140 - .L_139)
.L_139:
        /*0004*/ 	.word	0x00000082


	//----- nvinfo : EIATTR_KPARAM_INFO
	.align		4
.L_140:
        /*0008*/ 	.byte	0x04, 0x17
        /*000a*/ 	.short	(.L_142 - .L_141)
.L_141:
        /*000c*/ 	.word	0x00000000
        /*0010*/ 	.short	0x0002
        /*0012*/ 	.short	0x0010
        /*0014*/ 	.byte	0x00, 0xf0, 0x11, 0x00


	//----- nvinfo : EIATTR_KPARAM_INFO
	.align		4
.L_142:
        /*0018*/ 	.byte	0x04, 0x17
        /*001a*/ 	.short	(.L_144 - .L_143)
.L_143:
        /*001c*/ 	.word	0x00000000
        /*0020*/ 	.short	0x0001
        /*0022*/ 	.short	0x0008
        /*0024*/ 	.byte	0x00, 0xf5, 0x21, 0x00


	//----- nvinfo : EIATTR_KPARAM_INFO
	.align		4
.L_144:
        /*0028*/ 	.byte	0x04, 0x17
        /*002a*/ 	.short	(.L_146 - .L_145)
.L_145:
        /*002c*/ 	.word	0x00000000
        /*0030*/ 	.short	0x0000
        /*0032*/ 	.short	0x0000
        /*0034*/ 	.byte	0x00, 0xf5, 0x21, 0x00


	//----- nvinfo : EIATTR_SPARSE_MMA_MASK
	.align		4
.L_146:
        /*0038*/ 	.byte	0x03, 0x50
        /*003a*/ 	.short	0x0000


	//----- nvinfo : EIATTR_MAXREG_COUNT
	.align		4
        /*003c*/ 	.byte	0x03, 0x1b
        /*003e*/ 	.short	0x00ff


	//----- nvinfo : EIATTR_MERCURY_ISA_VERSION
	.align		4
        /*0040*/ 	.byte	0x03, 0x5f
        /*0042*/ 	.short	0x0101


	//----- nvinfo : EIATTR_VRC_CTA_INIT_COUNT
	.align		4
        /*0044*/ 	.byte	0x02, 0x4a
	.zero		1
	.zero		1


	//----- nvinfo : EIATTR_EXIT_INSTR_OFFSETS
	.align		4
        /*0048*/ 	.byte	0x04, 0x1c
        /*004a*/ 	.short	(.L_148 - .L_147)


	//   ....[0]....
.L_147:
        /*004c*/ 	.word	0x00000070


	//   ....[1]....
        /*0050*/ 	.word	0x00000120


	//----- nvinfo : EIATTR_CBANK_PARAM_SIZE
	.align		4
.L_148:
        /*0054*/ 	.byte	0x03, 0x19
        /*0056*/ 	.short	0x0014


	//----- nvinfo : EIATTR_PARAM_CBANK
	.align		4
        /*0058*/ 	.byte	0x04, 0x0a
        /*005a*/ 	.short	(.L_150 - .L_149)
	.align		4
.L_149:
        /*005c*/ 	.word	index@(.nv.constant0._Z15relu_derivativePfS_i)
        /*0060*/ 	.short	0x0380
        /*0062*/ 	.short	0x0014


	//----- nvinfo : EIATTR_SW_WAR
	.align		4
.L_150:
        /*0064*/ 	.byte	0x04, 0x36
        /*0066*/ 	.short	(.L_152 - .L_151)
.L_151:
        /*0068*/ 	.word	0x00000008
.L_152:


//--------------------- .nv.info._Z11init_randomPfiy --------------------------
	.section	.nv.info._Z11init_randomPfiy,"",@"SHT_CUDA_INFO"
	.sectionflags	@""
	.align	4


	//----- nvinfo : EIATTR_CUDA_API_VERSION
	.align		4
        /*0000*/ 	.byte	0x04, 0x37
        /*0002*/ 	.short	(.L_154 - .L_153)
.L_153:
        /*0004*/ 	.word	0x00000082


	//----- nvinfo : EIATTR_KPARAM_INFO
	.align		4
.L_154:
        /*0008*/ 	.byte	0x04, 0x17
        /*000a*/ 	.short	(.L_156 - .L_155)
.L_155:
        /*000c*/ 	.word	0x00000000
        /*0010*/ 	.short	0x0002
        /*0012*/ 	.short	0x0010
        /*0014*/ 	.byte	0x00, 0xf0, 0x21, 0x00


	//----- nvinfo : EIATTR_KPARAM_INFO
	.align		4
.L_156:
        /*0018*/ 	.byte	0x04, 0x17
        /*001a*/ 	.short	(.L_158 - .L_157)
.L_157:
        /*001c*/ 	.word	0x00000000
        /*0020*/ 	.short	0x0001
        /*0022*/ 	.short	0x0008
        /*0024*/ 	.byte	0x00, 0xf0, 0x11, 0x00


	//----- nvinfo : EIATTR_KPARAM_INFO
	.align		4
.L_158:
        /*0028*/ 	.byte	0x04, 0x17
        /*002a*/ 	.short	(.L_160 - .L_159)
.L_159:
        /*002c*/ 	.word	0x00000000
        /*0030*/ 	.short	0x0000
        /*0032*/ 	.short	0x0000
        /*0034*/ 	.byte	0x00, 0xf5, 0x21, 0x00


	//----- nvinfo : EIATTR_SPARSE_MMA_MASK
	.align		4
.L_160:
        /*0038*/ 	.byte	0x03, 0x50
        /*003a*/ 	.short	0x0000


	//----- nvinfo : EIATTR_MAXREG_COUNT
	.align		4
        /*003c*/ 	.byte	0x03, 0x1b
        /*003e*/ 	.short	0x00ff


	//----- nvinfo : EIATTR_MERCURY_ISA_VERSION
	.align		4
        /*0040*/ 	.byte	0x03, 0x5f
        /*0042*/ 	.short	0x0101


	//----- nvinfo : EIATTR_VRC_CTA_INIT_COUNT
	.align		4
        /*0044*/ 	.byte	0x02, 0x4a
	.zero		1
	.zero		1


	//----- nvinfo : EIATTR_EXIT_INSTR_OFFSETS
	.align		4
        /*0048*/ 	.byte	0x04, 0x1c
        /*004a*/ 	.short	(.L_162 - .L_161)


	//   ....[0]....
.L_161:
        /*004c*/ 	.word	0x00000080


	//   ....[1]....
        /*0050*/ 	.word	0x00002820


	//----- nvinfo : EIATTR_CRS_STACK_SIZE
	.align		4
.L_162:
        /*0054*/ 	.byte	0x04, 0x1e
        /*0056*/ 	.short	(.L_164 - .L_163)
.L_163:
        /*0058*/ 	.word	0x00000000


	//----- nvinfo : EIATTR_CBANK_PARAM_SIZE
	.align		4
.L_164:
        /*005c*/ 	.byte	0x03, 0x19
        /*005e*/ 	.short	0x0018


	//----- nvinfo : EIATTR_PARAM_CBANK
	.align		4
        /*0060*/ 	.byte	0x04, 0x0a
        /*0062*/ 	.short	(.L_166 - .L_165)
	.align		4
.L_165:
        /*0064*/ 	.word	index@(.nv.constant0._Z11init_randomPfiy)
        /*0068*/ 	.short	0x0380
        /*006a*/ 	.short	0x0018


	//----- nvinfo : EIATTR_SW_WAR
	.align		4
.L_166:
        /*006c*/ 	.byte	0x04, 0x36
        /*006e*/ 	.short	(.L_168 - .L_167)
.L_167:
        /*0070*/ 	.word	0x00000008
.L_168:


//--------------------- .nv.callgraph             --------------------------
	.section	.nv.callgraph,"",@"SHT_CUDA_CALLGRAPH"
	.align	4
	.sectionentsize	8
	.align		4
        /*0000*/ 	.word	0x00000000
	.align		4
        /*0004*/ 	.word	0xffffffff
	.align		4
        /*0008*/ 	.word	0x00000000
	.align		4
        /*000c*/ 	.word	0xfffffffe
	.align		4
        /*0010*/ 	.word	0x00000000
	.align		4
        /*0014*/ 	.word	0xfffffffd
	.align		4
        /*0018*/ 	.word	0x00000000
	.align		4
        /*001c*/ 	.word	0xfffffffc


//--------------------- .nv.constant4             --------------------------
	.section	.nv.constant4,"a",@progbits
	.align	8
	.align		8
.nv.constant4:
        /*0000*/ 	.dword	precalc_xorwow_matrix
	.align		8
        /*0008*/ 	.dword	precalc_xorwow_offset_matrix
	.align		8
        /*0010*/ 	.dword	mrg32k3aM1
	.align		8
        /*0018*/ 	.dword	mrg32k3aM2
	.align		8
        /*0020*/ 	.dword	mrg32k3aM1SubSeq
	.align		8
        /*0028*/ 	.dword	mrg32k3aM2SubSeq
	.align		8
        /*0030*/ 	.dword	mrg32k3aM1Seq
	.align		8
        /*0038*/ 	.dword	mrg32k3aM2Seq


//--------------------- .nv.constant3             --------------------------
	.section	.nv.constant3,"a",@progbits
	.align	8
.nv.constant3:
	.type		__cr_lgamma_table,@object
	.size		__cr_lgamma_table,(.L_8 - __cr_lgamma_table)
__cr_lgamma_table:
        /*0000*/ 	.byte	0x00, 0x00, 0x00, 0x00, 0x00, 0x00, 0x00, 0x00, 0x00, 0x00, 0x00, 0x00, 0x00, 0x00, 0x00, 0x00
        /*0010*/ 	.byte	0xef, 0x39, 0xfa, 0xfe, 0x42, 0x2e, 0xe6, 0x3f, 0x02, 0x20, 0x2a, 0xfa, 0x0b, 0xab, 0xfc, 0x3f
        /*0020*/ 	.byte	0xf9, 0x2c, 0x92, 0x7c, 0xa7, 0x6c, 0x09, 0x40, 0xc9, 0x79, 0x44, 0x3c, 0x64, 0x26, 0x13, 0x40
        /*0030*/ 	.byte	0xca, 0x01, 0xcf, 0x3a, 0x27, 0x51, 0x1a, 0x40, 0x30, 0xcc, 0x2d, 0xf3, 0xe1, 0x0c, 0x21, 0x40
        /*0040*/ 	.byte	0x0d, 0xb7, 0xfc, 0x82, 0x8e, 0x35, 0x25, 0x40
.L_8:


//--------------------- .text._Z21compute_bias_gradientPfS_ii --------------------------
	.section	.text._Z21compute_bias_gradientPfS_ii,"ax",@progbits
	.align	128
        .global         _Z21compute_bias_gradientPfS_ii
        .type           _Z21compute_bias_gradientPfS_ii,@function
        .size           _Z21compute_bias_gradientPfS_ii,(.L_x_45 - _Z21compute_bias_gradientPfS_ii)
        .other          _Z21compute_bias_gradientPfS_ii,@"STO_CUDA_ENTRY STV_DEFAULT"
_Z21compute_bias_gradientPfS_ii:
.text._Z21compute_bias_gradientPfS_ii:
[----:B------:R-:W-:Y:S01]  /*0000*/  LDC R1, c[0x0][0x37c] ;  /* 0x0000df00ff017b82 */ /* 0x000fe20000000800 */
[----:B------:R-:W0:Y:S07]  /*0010*/  S2R R3, SR_TID.X ;  /* 0x0000000000037919 */ /* 0x000e2e0000002100 */
[----:B------:R-:W0:Y:S08]  /*0020*/  S2UR UR4, SR_CTAID.X ;  /* 0x00000000000479c3 */ /* 0x000e300000002500 */
[----:B------:R-:W0:Y:S08]  /*0030*/  LDC R0, c[0x0][0x360] ;  /* 0x0000d800ff007b82 */ /* 0x000e300000000800 */
[----:B------:R-:W1:Y:S01]  /*0040*/  LDC R17, c[0x0][0x390] ;  /* 0x0000e400ff117b82 */ /* 0x000e620000000800 */
[----:B0-----:R-:W-:-:S05]  /*0050*/  IMAD R0, R0, UR4, R3 ;  /* 0x0000000400007c24 */ /* 0x001fca000f8e0203 */
[----:B-1----:R-:W-:-:S13]  /*0060*/  ISETP.GE.AND P0, PT, R0, R17, PT ;  /* 0x000000110000720c */ /* 0x002fda0003f06270 */
[----:B------:R-:W-:Y:S05]  /*0070*/  @P0 EXIT ;  /* 0x000000000000094d */ /* 0x000fea0003800000 */
[----:B------:R-:W0:Y:S01]  /*0080*/  LDCU UR5, c[0x0][0x394] ;  /* 0x00007280ff0577ac */ /* 0x000e220008000800 */
[----:B------:R-:W-:Y:S01]  /*0090*/  HFMA2 R16, -RZ, RZ, 0, 0 ;  /* 0x00000000ff107431 */ /* 0x000fe200000001ff */
[----:B------:R-:W1:Y:S01]  /*00a0*/  LDCU.64 UR8, c[0x0][0x358] ;  /* 0x00006b00ff0877ac */ /* 0x000e620008000a00 */
[----:B0-----:R-:W-:-:S09]  /*00b0*/  UISETP.GE.AND UP0, UPT, UR5, 0x1, UPT ;  /* 0x000000010500788c */ /* 0x001fd2000bf06270 */
[----:B-1----:R-:W-:Y:S05]  /*00c0*/  BRA.U !UP0, `(.L_x_0) ;  /* 0x0000000508f87547 */ /* 0x002fea000b800000 */
[----:B------:R-:W-:Y:S01]  /*00d0*/  UISETP.GE.U32.AND UP1, UPT, UR5, 0x10, UPT ;  /* 0x000000100500788c */ /* 0x000fe2000bf26070 */
[----:B------:R-:W-:Y:S01]  /*00e0*/  MOV R16, RZ ;  /* 0x000000ff00107202 */ /* 0x000fe20000000f00 */
[----:B------:R-:W-:Y:S01]  /*00f0*/  ULOP3.LUT UR6, UR5, 0xf, URZ, 0xc0, !UPT ;  /* 0x0000000f05067892 */ /* 0x000fe2000f8ec0ff */
[----:B------:R-:W-:-:S03]  /*0100*/  UMOV UR4, URZ ;  /* 0x000000ff00047c82 */ /* 0x000fc60008000000 */
[----:B------:R-:W-:-:S03]  /*0110*/  UISETP.NE.AND UP0, UPT, UR6, URZ, UPT ;  /* 0x000000ff0600728c */ /* 0x000fc6000bf05270 */
[----:B------:R-:W-:Y:S08]  /*0120*/  BRA.U !UP1, `(.L_x_1) ;  /* 0x0000000109e47547 */ /* 0x000ff0000b800000 */
[----:B------:R-:W-:Y:S01]  /*0130*/  ULOP3.LUT UR4, UR5, 0x7ffffff0, URZ, 0xc0, !UPT ;  /* 0x7ffffff005047892 */ /* 0x000fe2000f8ec0ff */
[----:B------:R-:W-:Y:S02]  /*0140*/  MOV R16, RZ ;  /* 0x000000ff00107202 */ /* 0x000fe40000000f00 */
[----:B------:R-:W-:Y:S01]  /*0150*/  MOV R18, R0 ;  /* 0x0000000000127202 */ /* 0x000fe20000000f00 */
[----:B------:R-:W-:-:S12]  /*0160*/  UIADD3 UR7, UPT, UPT, -UR4, URZ, URZ ;  /* 0x000000ff04077290 */ /* 0x000fd8000fffe1ff */
.L_x_2:
[----:B------:R-:W0:Y:S02]  /*0170*/  LDC.64 R4, c[0x0][0x388] ;  /* 0x0000e200ff047b82 */ /* 0x000e240000000a00 */
[----:B0-----:R-:W-:-:S05]  /*0180*/  IMAD.WIDE R4, R18, 0x4, R4 ;  /* 0x0000000412047825 */ /* 0x001fca00078e0204 */
[----:B------:R-:W2:Y:S01]  /*0190*/  LDG.E R25, desc[UR8][R4.64] ;  /* 0x0000000804197981 */ /* 0x000ea2000c1e1900 */
[----:B------:R-:W-:-:S05]  /*01a0*/  IMAD.WIDE R6, R17, 0x4, R4 ;  /* 0x0000000411067825 */ /* 0x000fca00078e0204 */
[----:B------:R0:W3:Y:S01]  /*01b0*/  LDG.E R23, desc[UR8][R6.64] ;  /* 0x0000000806177981 */ /* 0x0000e2000c1e1900 */
[----:B------:R-:W-:-:S05]  /*01c0*/  IMAD.WIDE R8, R17, 0x4, R6 ;  /* 0x0000000411087825 */ /* 0x000fca00078e0206 */
[----:B------:R1:W4:Y:S01]  /*01d0*/  LDG.E R22, desc[UR8][R8.64] ;  /* 0x0000000808167981 */ /* 0x000322000c1e1900 */
[----:B------:R-:W-:-:S05]  /*01e0*/  IMAD.WIDE R12, R17, 0x4, R8 ;  /* 0x00000004110c7825 */ /* 0x000fca00078e0208 */
[----:B------:R-:W5:Y:S01]  /*01f0*/  LDG.E R21, desc[UR8][R12.64] ;  /* 0x000000080c157981 */ /* 0x000f62000c1e1900 */
[----:B------:R-:W-:-:S05]  /*0200*/  IMAD.WIDE R14, R17, 0x4, R12 ;  /* 0x00000004110e7825 */ /* 0x000fca00078e020c */
[----:B------:R-:W5:Y:S01]  /*0210*/  LDG.E R20, desc[UR8][R14.64] ;  /* 0x000000080e147981 */ /* 0x000f62000c1e1900 */
[----:B------:R-:W-:-:S05]  /*0220*/  IMAD.WIDE R2, R17, 0x4, R14 ;  /* 0x0000000411027825 */ /* 0x000fca00078e020e */
[----:B------:R1:W5:Y:S01]  /*0230*/  LDG.E R19, desc[UR8][R2.64] ;  /* 0x0000000802137981 */ /* 0x000362000c1e1900 */
[----:B------:R-:W-:-:S05]  /*0240*/  IMAD.WIDE R26, R17, 0x4, R2 ;  /* 0x00000004111a7825 */ /* 0x000fca00078e0202 */
[----:B------:R1:W5:Y:S01]  /*0250*/  LDG.E R24, desc[UR8][R26.64] ;  /* 0x000000081a187981 */ /* 0x000362000c1e1900 */
[----:B------:R-:W-:-:S05]  /*0260*/  IMAD.WIDE R10, R17, 0x4, R26 ;  /* 0x00000004110a7825 */ /* 0x000fca00078e021a */
[----:B------:R1:W5:Y:S01]  /*0270*/  LDG.E R28, desc[UR8][R10.64] ;  /* 0x000000080a1c7981 */ /* 0x000362000c1e1900 */
[----:B0-----:R-:W-:-:S04]  /*0280*/  IMAD.WIDE R6, R17, 0x4, R10 ;  /* 0x0000000411067825 */ /* 0x001fc800078e020a */
[C---:B-1----:R-:W-:Y:S02]  /*0290*/  IMAD.WIDE R8, R17.reuse, 0x4, R6 ;  /* 0x0000000411087825 */ /* 0x042fe400078e0206 */
[----:B------:R-:W5:Y:S02]  /*02a0*/  LDG.E R6, desc[UR8][R6.64] ;  /* 0x0000000806067981 */ /* 0x000f64000c1e1900 */
[C---:B------:R-:W-:Y:S02]  /*02b0*/  IMAD.WIDE R2, R17.reuse, 0x4, R8 ;  /* 0x0000000411027825 */ /* 0x040fe400078e0208 */
[----:B------:R-:W5:Y:S02]  /*02c0*/  LDG.E R8, desc[UR8][R8.64] ;  /* 0x0000000808087981 */ /* 0x000f64000c1e1900 */
[C---:B------:R-:W-:Y:S02]  /*02d0*/  IMAD.WIDE R4, R17.reuse, 0x4, R2 ;  /* 0x0000000411047825 */ /* 0x040fe400078e0202 */
[----:B------:R-:W5:Y:S02]  /*02e0*/  LDG.E R29, desc[UR8][R2.64] ;  /* 0x00000008021d7981 */ /* 0x000f64000c1e1900 */
[----:B------:R-:W-:-:S02]  /*02f0*/  IMAD.WIDE R12, R17, 0x4, R4 ;  /* 0x00000004110c7825 */ /* 0x000fc400078e0204 */
[----:B------:R-:W5:Y:S02]  /*0300*/  LDG.E R4, desc[UR8][R4.64] ;  /* 0x0000000804047981 */ /* 0x000f64000c1e1900 */
[C---:B------:R-:W-:Y:S02]  /*0310*/  IMAD.WIDE R14, R17.reuse, 0x4, R12 ;  /* 0x00000004110e7825 */ /* 0x040fe400078e020c */
[----:B------:R-:W5:Y:S02]  /*0320*/  LDG.E R12, desc[UR8][R12.64] ;  /* 0x000000080c0c7981 */ /* 0x000f64000c1e1900 */
[C---:B------:R-:W-:Y:S02]  /*0330*/  IMAD.WIDE R26, R17.reuse, 0x4, R14 ;  /* 0x00000004111a7825 */ /* 0x040fe400078e020e */
[----:B------:R-:W5:Y:S02]  /*0340*/  LDG.E R14, desc[UR8][R14.64] ;  /* 0x000000080e0e7981 */ /* 0x000f64000c1e1900 */
[----:B------:R-:W-:-:S02]  /*0350*/  IMAD.WIDE R10, R17, 0x4, R26 ;  /* 0x00000004110a7825 */ /* 0x000fc400078e021a */
[----:B------:R-:W5:Y:S04]  /*0360*/  LDG.E R26, desc[UR8][R26.64] ;  /* 0x000000081a1a7981 */ /* 0x000f68000c1e1900 */
[----:B------:R-:W5:Y:S01]  /*0370*/  LDG.E R10, desc[UR8][R10.64] ;  /* 0x000000080a0a7981 */ /* 0x000f62000c1e1900 */
[----:B------:R-:W-:-:S04]  /*0380*/  UIADD3 UR7, UPT, UPT, UR7, 0x10, URZ ;  /* 0x0000001007077890 */ /* 0x000fc8000fffe0ff */
[----:B------:R-:W-:Y:S01]  /*0390*/  UISETP.NE.AND UP1, UPT, UR7, URZ, UPT ;  /* 0x000000ff0700728c */ /* 0x000fe2000bf25270 */
[----:B------:R-:W-:Y:S01]  /*03a0*/  LEA R18, R17, R18, 0x4 ;  /* 0x0000001211127211 */ /* 0x000fe200078e20ff */
[----:B--2---:R-:W-:-:S04]  /*03b0*/  FADD R16, R25, R16 ;  /* 0x0000001019107221 */ /* 0x004fc80000000000 */
[----:B---3--:R-:W-:-:S04]  /*03c0*/  FADD R23, R16, R23 ;  /* 0x0000001710177221 */ /* 0x008fc80000000000 */
[----:B----4-:R-:W-:-:S04]  /*03d0*/  FADD R22, R23, R22 ;  /* 0x0000001617167221 */ /* 0x010fc80000000000 */
[----:B-----5:R-:W-:-:S04]  /*03e0*/  FADD R21, R22, R21 ;  /* 0x0000001516157221 */ /* 0x020fc80000000000 */
[----:B------:R-:W-:-:S04]  /*03f0*/  FADD R20, R21, R20 ;  /* 0x0000001415147221 */ /* 0x000fc80000000000 */
        /* <DEDUP_REMOVED lines=10> */
[----:B------:R-:W-:Y:S01]  /*04a0*/  FADD R16, R29, R10 ;  /* 0x0000000a1d107221 */ /* 0x000fe20000000000 */
[----:B------:R-:W-:Y:S06]  /*04b0*/  BRA.U UP1, `(.L_x_2) ;  /* 0xfffffffd012c7547 */ /* 0x000fec000b83ffff */
.L_x_1:
[----:B------:R-:W-:Y:S05]  /*04c0*/  BRA.U !UP0, `(.L_x_0) ;  /* 0x0000000108f87547 */ /* 0x000fea000b800000 */
[----:B------:R-:W-:Y:S02]  /*04d0*/  UISETP.GE.U32.AND UP0, UPT, UR6, 0x8, UPT ;  /* 0x000000080600788c */ /* 0x000fe4000bf06070 */
[----:B------:R-:W-:-:S04]  /*04e0*/  ULOP3.LUT UR7, UR5, 0x7, URZ, 0xc0, !UPT ;  /* 0x0000000705077892 */ /* 0x000fc8000f8ec0ff */
[----:B------:R-:W-:-:S03]  /*04f0*/  UISETP.NE.AND UP1, UPT, UR7, URZ, UPT ;  /* 0x000000ff0700728c */ /* 0x000fc6000bf25270 */
[----:B------:R-:W-:Y:S08]  /*0500*/  BRA.U !UP0, `(.L_x_3) ;  /* 0x00000001086c7547 */ /* 0x000ff0000b800000 */
[----:B------:R-:W0:Y:S01]  /*0510*/  LDC.64 R2, c[0x0][0x388] ;  /* 0x0000e200ff027b82 */ /* 0x000e220000000a00 */
[----:B------:R-:W-:-:S04]  /*0520*/  IMAD R5, R17, UR4, R0 ;  /* 0x0000000411057c24 */ /* 0x000fc8000f8e0200 */
[----:B0-----:R-:W-:-:S04]  /*0530*/  IMAD.WIDE R2, R5, 0x4, R2 ;  /* 0x0000000405027825 */ /* 0x001fc800078e0202 */
[C---:B------:R-:W-:Y:S02]  /*0540*/  IMAD.WIDE R4, R17.reuse, 0x4, R2 ;  /* 0x0000000411047825 */ /* 0x040fe400078e0202 */
[----:B------:R-:W2:Y:S02]  /*0550*/  LDG.E R3, desc[UR8][R2.64] ;  /* 0x0000000802037981 */ /* 0x000ea4000c1e1900 */
[C---:B------:R-:W-:Y:S02]  /*0560*/  IMAD.WIDE R6, R17.reuse, 0x4, R4 ;  /* 0x0000000411067825 */ /* 0x040fe400078e0204 */
[----:B------:R-:W3:Y:S02]  /*0570*/  LDG.E R4, desc[UR8][R4.64] ;  /* 0x0000000804047981 */ /* 0x000ee4000c1e1900 */
[C---:B------:R-:W-:Y:S02]  /*0580*/  IMAD.WIDE R8, R17.reuse, 0x4, R6 ;  /* 0x0000000411087825 */ /* 0x040fe400078e0206 */
[----:B------:R-:W4:Y:S02]  /*0590*/  LDG.E R6, desc[UR8][R6.64] ;  /* 0x0000000806067981 */ /* 0x000f24000c1e1900 */
        /* <DEDUP_REMOVED lines=9> */
[----:B------:R-:W-:Y:S01]  /*0630*/  UIADD3 UR4, UPT, UPT, UR4, 0x8, URZ ;  /* 0x0000000804047890 */ /* 0x000fe2000fffe0ff */
[----:B--2---:R-:W-:-:S04]  /*0640*/  FADD R3, R16, R3 ;  /* 0x0000000310037221 */ /* 0x004fc80000000000 */
[----:B---3--:R-:W-:-:S04]  /*0650*/  FADD R3, R3, R4 ;  /* 0x0000000403037221 */ /* 0x008fc80000000000 */
[----:B----4-:R-:W-:-:S04]  /*0660*/  FADD R3, R3, R6 ;  /* 0x0000000603037221 */ /* 0x010fc80000000000 */
[----:B-----5:R-:W-:-:S04]  /*0670*/  FADD R3, R3, R8 ;  /* 0x0000000803037221 */ /* 0x020fc80000000000 */
[----:B------:R-:W-:-:S04]  /*0680*/  FADD R3, R3, R10 ;  /* 0x0000000a03037221 */ /* 0x000fc80000000000 */
[----:B------:R-:W-:-:S04]  /*0690*/  FADD R3, R3, R12 ;  /* 0x0000000c03037221 */ /* 0x000fc80000000000 */
[----:B------:R-:W-:-:S04]  /*06a0*/  FADD R3, R3, R14 ;  /* 0x0000000e03037221 */ /* 0x000fc80000000000 */
[----:B------:R-:W-:-:S07]  /*06b0*/  FADD R16, R3, R18 ;  /* 0x0000001203107221 */ /* 0x000fce0000000000 */
.L_x_3:
        /* <DEDUP_REMOVED lines=12> */
[----:B------:R-:W-:Y:S02]  /*0780*/  IMAD.WIDE R8, R17, 0x4, R6 ;  /* 0x0000000411087825 */ /* 0x000fe400078e0206 */
[----:B------:R-:W4:Y:S04]  /*0790*/  LDG.E R7, desc[UR8][R6.64] ;  /* 0x0000000806077981 */ /* 0x000f28000c1e1900 */
[----:B------:R-:W5:Y:S01]  /*07a0*/  LDG.E R9, desc[UR8][R8.64] ;  /* 0x0000000808097981 */ /* 0x000f62000c1e1900 */
[----:B------:R-:W-:Y:S01]  /*07b0*/  UIADD3 UR4, UPT, UPT, UR4, 0x4, URZ ;  /* 0x0000000404047890 */ /* 0x000fe2000fffe0ff */
[----:B--2---:R-:W-:-:S04]  /*07c0*/  FADD R16, R16, R3 ;  /* 0x0000000310107221 */ /* 0x004fc80000000000 */
[----:B---3--:R-:W-:-:S04]  /*07d0*/  FADD R16, R16, R5 ;  /* 0x0000000510107221 */ /* 0x008fc80000000000 */
[----:B----4-:R-:W-:-:S04]  /*07e0*/  FADD R16, R16, R7 ;  /* 0x0000000710107221 */ /* 0x010fc80000000000 */
[----:B-----5:R-:W-:-:S07]  /*07f0*/  FADD R16, R16, R9 ;  /* 0x0000000910107221 */ /* 0x020fce0000000000 */
.L_x_4:
[----:B------:R-:W-:Y:S05]  /*0800*/  BRA.U !UP1, `(.L_x_0) ;  /* 0x0000000109287547 */ /* 0x000fea000b800000 */
[----:B------:R-:W0:Y:S01]  /*0810*/  LDC.64 R4, c[0x0][0x388] ;  /* 0x0000e200ff047b82 */ /* 0x000e220000000a00 */
[----:B------:R-:W-:Y:S01]  /*0820*/  IMAD R6, R17, UR4, R0 ;  /* 0x0000000411067c24 */ /* 0x000fe2000f8e0200 */
[----:B------:R-:W-:-:S12]  /*0830*/  UIADD3 UR5, UPT, UPT, -UR5, URZ, URZ ;  /* 0x000000ff05057290 */ /* 0x000fd8000fffe1ff */
.L_x_5:
[----:B0-----:R-:W-:-:S06]  /*0840*/  IMAD.WIDE R2, R6, 0x4, R4 ;  /* 0x0000000406027825 */ /* 0x001fcc00078e0204 */
[----:B------:R-:W2:Y:S01]  /*0850*/  LDG.E R3, desc[UR8][R2.64] ;  /* 0x0000000802037981 */ /* 0x000ea2000c1e1900 */
[----:B------:R-:W-:Y:S01]  /*0860*/  UIADD3 UR5, UPT, UPT, UR5, 0x1, URZ ;  /* 0x0000000105057890 */ /* 0x000fe2000fffe0ff */
[----:B------:R-:W-:-:S03]  /*0870*/  IADD3 R6, PT, PT, R6, R17, RZ ;  /* 0x0000001106067210 */ /* 0x000fc60007ffe0ff */
[----:B------:R-:W-:Y:S01]  /*0880*/  UISETP.NE.AND UP0, UPT, UR5, URZ, UPT ;  /* 0x000000ff0500728c */ /* 0x000fe2000bf05270 */
[----:B--2---:R-:W-:-:S08]  /*0890*/  FADD R16, R3, R16 ;  /* 0x0000001003107221 */ /* 0x004fd00000000000 */
[----:B------:R-:W-:Y:S05]  /*08a0*/  BRA.U UP0, `(.L_x_5) ;  /* 0xfffffffd00e47547 */ /* 0x000fea000b83ffff */
.L_x_0:
[----:B------:R-:W0:Y:S02]  /*08b0*/  LDC.64 R2, c[0x0][0x380] ;  /* 0x0000e000ff027b82 */ /* 0x000e240000000a00 */
[----:B0-----:R-:W-:-:S05]  /*08c0*/  IMAD.WIDE R2, R0, 0x4, R2 ;  /* 0x0000000400027825 */ /* 0x001fca00078e0202 */
[----:B------:R-:W-:Y:S01]  /*08d0*/  STG.E desc[UR8][R2.64], R16 ;  /* 0x0000001002007986 */ /* 0x000fe2000c101908 */
[----:B------:R-:W-:Y:S05]  /*08e0*/  EXIT ;  /* 0x000000000000794d */ /* 0x000fea0003800000 */
.L_x_6:
[----:B------:R-:W-:-:S00]  /*08f0*/  BRA `(.L_x_6) ;  /* 0xfffffffc00fc7947 */ /* 0x000fc0000383ffff */
[----:B------:R-:W-:-:S00]  /*0900*/  NOP ;  /* 0x0000000000007918 */ /* 0x000fc00000000000 */
[----:B------:R-:W-:-:S00]  /*0910*/  NOP ;  /* 0x0000000000007918 */ /* 0x000fc00000000000 */
[----:B------:R-:W-:-:S00]  /*0920*/  NOP ;  /* 0x0000000000007918 */ /* 0x000fc00000000000 */
[----:B------:R-:W-:-:S00]  /*0930*/  NOP ;  /* 0x0000000000007918 */ /* 0x000fc00000000000 */
[----:B------:R-:W-:-:S00]  /*0940*/  NOP ;  /* 0x0000000000007918 */ /* 0x000fc00000000000 */
[----:B------:R-:W-:-:S00]  /*0950*/  NOP ;  /* 0x0000000000007918 */ /* 0x000fc00000000000 */
[----:B------:R-:W-:-:S00]  /*0960*/  NOP ;  /* 0x0000000000007918 */ /* 0x000fc00000000000 */
[----:B------:R-:W-:-:S00]  /*0970*/  NOP ;  /* 0x0000000000007918 */ /* 0x000fc00000000000 */
.L_x_45:


//--------------------- .text._Z23compute_hidden_gradientPfS_S_S_iii --------------------------
	.section	.text._Z23compute_hidden_gradientPfS_S_S_iii,"ax",@progbits
	.align	128
        .global         _Z23compute_hidden_gradientPfS_S_S_iii
        .type           _Z23compute_hidden_gradientPfS_S_S_iii,@function
        .size           _Z23compute_hidden_gradientPfS_S_S_iii,(.L_x_46 - _Z23compute_hidden_gradientPfS_S_S_iii)
        .other          _Z23compute_hidden_gradientPfS_S_S_iii,@"STO_CUDA_ENTRY STV_DEFAULT"
_Z23compute_hidden_gradientPfS_S_S_iii:
.text._Z23compute_hidden_gradientPfS_S_S_iii:
[----:B------:R-:W-:Y:S01]  /*0000*/  LDC R1, c[0x0][0x37c] ;  /* 0x0000df00ff017b82 */ /* 0x000fe20000000800 */
[----:B------:R-:W0:Y:S07]  /*0010*/  S2R R3, SR_TID.X ;  /* 0x0000000000037919 */ /* 0x000e2e0000002100 */
[----:B------:R-:W0:Y:S08]  /*0020*/  S2UR UR4, SR_CTAID.X ;  /* 0x00000000000479c3 */ /* 0x000e300000002500 */
[----:B------:R-:W0:Y:S08]  /*0030*/  LDC R0, c[0x0][0x360] ;  /* 0x0000d800ff007b82 */ /* 0x000e300000000800 */
[----:B------:R-:W1:Y:S08]  /*0040*/  S2UR UR5, SR_CTAID.Y ;  /* 0x00000000000579c3 */ /* 0x000e700000002600 */
[----:B------:R-:W1:Y:S08]  /*0050*/  LDC R2, c[0x0][0x3a8] ;  /* 0x0000ea00ff027b82 */ /* 0x000e700000000800 */
[----:B------:R-:W2:Y:S01]  /*0060*/  LDC R17, c[0x0][0x3a0] ;  /* 0x0000e800ff117b82 */ /* 0x000ea20000000800 */
[----:B0-----:R-:W-:Y:S01]  /*0070*/  IMAD R0, R0, UR4, R3 ;  /* 0x0000000400007c24 */ /* 0x001fe2000f8e0203 */
[----:B-1----:R-:W-:-:S04]  /*0080*/  ISETP.LE.AND P0, PT, R2, UR5, PT ;  /* 0x0000000502007c0c */ /* 0x002fc8000bf03270 */
[----:B--2---:R-:W-:-:S13]  /*0090*/  ISETP.GE.OR P0, PT, R0, R17, P0 ;  /* 0x000000110000720c */ /* 0x004fda0000706670 */
[----:B------:R-:W-:Y:S05]  /*00a0*/  @P0 EXIT ;  /* 0x000000000000094d */ /* 0x000fea0003800000 */
[----:B------:R-:W0:Y:S01]  /*00b0*/  LDC R16, c[0x0][0x3a4] ;  /* 0x0000e900ff107b82 */ /* 0x000e220000000800 */
[----:B------:R-:W1:Y:S01]  /*00c0*/  LDCU.64 UR6, c[0x0][0x358] ;  /* 0x00006b00ff0677ac */ /* 0x000e620008000a00 */
[----:B------:R-:W-:Y:S01]  /*00d0*/  HFMA2 R22, -RZ, RZ, 0, 0 ;  /* 0x00000000ff167431 */ /* 0x000fe200000001ff */
[----:B0-----:R-:W-:-:S13]  /*00e0*/  ISETP.GE.AND P0, PT, R16, 0x1, PT ;  /* 0x000000011000780c */ /* 0x001fda0003f06270 */
[----:B-1----:R-:W-:Y:S05]  /*00f0*/  @!P0 BRA `(.L_x_7) ;  /* 0x0000000400e08947 */ /* 0x002fea0003800000 */
[C---:B------:R-:W-:Y:S01]  /*0100*/  ISETP.GE.U32.AND P1, PT, R16.reuse, 0x8, PT ;  /* 0x000000081000780c */ /* 0x040fe20003f26070 */
[C---:B------:R-:W-:Y:S01]  /*0110*/  IMAD R19, R16.reuse, UR5, RZ ;  /* 0x0000000510137c24 */ /* 0x040fe2000f8e02ff */
[----:B------:R-:W-:Y:S02]  /*0120*/  LOP3.LUT R24, R16, 0x7, RZ, 0xc0, !PT ;  /* 0x0000000710187812 */ /* 0x000fe400078ec0ff */
[----:B------:R-:W-:Y:S02]  /*0130*/  MOV R22, RZ ;  /* 0x000000ff00167202 */ /* 0x000fe40000000f00 */
[----:B------:R-:W-:Y:S02]  /*0140*/  ISETP.NE.AND P0, PT, R24, RZ, PT ;  /* 0x000000ff1800720c */ /* 0x000fe40003f05270 */
[----:B------:R-:W-:-:S05]  /*0150*/  MOV R20, RZ ;  /* 0x000000ff00147202 */ /* 0x000fca0000000f00 */
[----:B------:R-:W-:Y:S06]  /*0160*/  @!P1 BRA `(.L_x_8) ;  /* 0x0000000000c49947 */ /* 0x000fec0003800000 */
[----:B------:R-:W0:Y:S01]  /*0170*/  LDC.64 R2, c[0x0][0x388] ;  /* 0x0000e200ff027b82 */ /* 0x000e220000000a00 */
[----:B------:R-:W-:Y:S02]  /*0180*/  LOP3.LUT R20, R16, 0x7ffffff8, RZ, 0xc0, !PT ;  /* 0x7ffffff810147812 */ /* 0x000fe400078ec0ff */
[----:B------:R-:W-:Y:S02]  /*0190*/  MOV R22, RZ ;  /* 0x000000ff00167202 */ /* 0x000fe40000000f00 */
[----:B------:R-:W-:Y:S02]  /*01a0*/  MOV R18, R0 ;  /* 0x0000000000127202 */ /* 0x000fe40000000f00 */
[----:B------:R-:W-:Y:S01]  /*01b0*/  IADD3 R21, PT, PT, -R20, RZ, RZ ;  /* 0x000000ff14157210 */ /* 0x000fe20007ffe1ff */
[----:B0-----:R-:W-:-:S03]  /*01c0*/  IMAD.WIDE.U32 R2, R19, 0x4, R2 ;  /* 0x0000000413027825 */ /* 0x001fc600078e0002 */
[----:B------:R-:W-:-:S04]  /*01d0*/  IADD3 R4, P1, PT, R2, 0x10, RZ ;  /* 0x0000001002047810 */ /* 0x000fc80007f3e0ff */
[----:B------:R-:W-:-:S09]  /*01e0*/  IADD3.X R5, PT, PT, RZ, R3, RZ, P1, !PT ;  /* 0x00000003ff057210 */ /* 0x000fd20000ffe4ff */
.L_x_9:
[----:B------:R-:W0:Y:S01]  /*01f0*/  LDC.64 R12, c[0x0][0x390] ;  /* 0x0000e400ff0c7b82 */ /* 0x000e220000000a00 */
[----:B------:R-:W-:Y:S02]  /*0200*/  MOV R2, R4 ;  /* 0x0000000400027202 */ /* 0x000fe40000000f00 */
[----:B------:R-:W-:-:S05]  /*0210*/  MOV R3, R5 ;  /* 0x0000000500037202 */ /* 0x000fca0000000f00 */
[----:B------:R-:W2:Y:S04]  /*0220*/  LDG.E R27, desc[UR6][R2.64+-0x10] ;  /* 0xfffff006021b7981 */ /* 0x000ea8000c1e1900 */
[----:B------:R-:W3:Y:S04]  /*0230*/  LDG.E R23, desc[UR6][R2.64+-0xc] ;  /* 0xfffff40602177981 */ /* 0x000ee8000c1e1900 */
[----:B------:R-:W4:Y:S04]  /*0240*/  LDG.E R26, desc[UR6][R2.64+-0x8] ;  /* 0xfffff806021a7981 */ /* 0x000f28000c1e1900 */
[----:B------:R-:W5:Y:S01]  /*0250*/  LDG.E R28, desc[UR6][R2.64+-0x4] ;  /* 0xfffffc06021c7981 */ /* 0x000f62000c1e1900 */
[----:B0-----:R-:W-:-:S05]  /*0260*/  IMAD.WIDE R12, R18, 0x4, R12 ;  /* 0x00000004120c7825 */ /* 0x001fca00078e020c */
[----:B------:R0:W2:Y:S01]  /*0270*/  LDG.E R25, desc[UR6][R12.64] ;  /* 0x000000060c197981 */ /* 0x0000a2000c1e1900 */
[----:B------:R-:W-:-:S04]  /*0280*/  IMAD.WIDE R14, R17, 0x4, R12 ;  /* 0x00000004110e7825 */ /* 0x000fc800078e020c */
[C---:B------:R-:W-:Y:S02]  /*0290*/  IMAD.WIDE R6, R17.reuse, 0x4, R14 ;  /* 0x0000000411067825 */ /* 0x040fe400078e020e */
[----:B------:R-:W3:Y:S02]  /*02a0*/  LDG.E R14, desc[UR6][R14.64] ;  /* 0x000000060e0e7981 */ /* 0x000ee4000c1e1900 */
[C---:B------:R-:W-:Y:S02]  /*02b0*/  IMAD.WIDE R4, R17.reuse, 0x4, R6 ;  /* 0x0000000411047825 */ /* 0x040fe400078e0206 */
[----:B------:R1:W4:Y:S02]  /*02c0*/  LDG.E R29, desc[UR6][R6.64] ;  /* 0x00000006061d7981 */ /* 0x000324000c1e1900 */
[C---:B------:R-:W-:Y:S02]  /*02d0*/  IMAD.WIDE R8, R17.reuse, 0x4, R4 ;  /* 0x0000000411087825 */ /* 0x040fe400078e0204 */
[----:B------:R-:W5:Y:S02]  /*02e0*/  LDG.E R5, desc[UR6][R4.64] ;  /* 0x0000000604057981 */ /* 0x000f64000c1e1900 */
[----:B------:R-:W-:-:S02]  /*02f0*/  IMAD.WIDE R10, R17, 0x4, R8 ;  /* 0x00000004110a7825 */ /* 0x000fc400078e0208 */
[----:B------:R2:W5:Y:S04]  /*0300*/  LDG.E R9, desc[UR6][R8.64] ;  /* 0x0000000608097981 */ /* 0x000568000c1e1900 */
[----:B------:R-:W5:Y:S01]  /*0310*/  LDG.E R4, desc[UR6][R2.64] ;  /* 0x0000000602047981 */ /* 0x000f62000c1e1900 */
[----:B0-----:R-:W-:-:S03]  /*0320*/  IMAD.WIDE R12, R17, 0x4, R10 ;  /* 0x00000004110c7825 */ /* 0x001fc600078e020a */
[----:B------:R-:W5:Y:S01]  /*0330*/  LDG.E R10, desc[UR6][R10.64] ;  /* 0x000000060a0a7981 */ /* 0x000f62000c1e1900 */
[----:B-1----:R-:W-:-:S03]  /*0340*/  IMAD.WIDE R6, R17, 0x4, R12 ;  /* 0x0000000411067825 */ /* 0x002fc600078e020c */
[----:B------:R-:W5:Y:S04]  /*0350*/  LDG.E R15, desc[UR6][R12.64] ;  /* 0x000000060c0f7981 */ /* 0x000f68000c1e1900 */
[----:B------:R-:W5:Y:S01]  /*0360*/  LDG.E R6, desc[UR6][R6.64] ;  /* 0x0000000606067981 */ /* 0x000f62000c1e1900 */
[----:B--2---:R-:W-:-:S03]  /*0370*/  FFMA R8, R27, R25, R22 ;  /* 0x000000191b087223 */ /* 0x004fc60000000016 */
[----:B------:R-:W2:Y:S04]  /*0380*/  LDG.E R25, desc[UR6][R2.64+0x4] ;  /* 0x0000040602197981 */ /* 0x000ea8000c1e1900 */
[----:B------:R-:W2:Y:S04]  /*0390*/  LDG.E R22, desc[UR6][R2.64+0x8] ;  /* 0x0000080602167981 */ /* 0x000ea8000c1e1900 */
[----:B------:R-:W2:Y:S01]  /*03a0*/  LDG.E R27, desc[UR6][R2.64+0xc] ;  /* 0x00000c06021b7981 */ /* 0x000ea2000c1e1900 */
[----:B---3--:R-:W-:Y:S01]  /*03b0*/  FFMA R23, R23, R14, R8 ;  /* 0x0000000e17177223 */ /* 0x008fe20000000008 */
[----:B------:R-:W-:-:S03]  /*03c0*/  IADD3 R21, PT, PT, R21, 0x8, RZ ;  /* 0x0000000815157810 */ /* 0x000fc60007ffe0ff */
[----:B----4-:R-:W-:Y:S01]  /*03d0*/  FFMA R23, R26, R29, R23 ;  /* 0x0000001d1a177223 */ /* 0x010fe20000000017 */
[----:B------:R-:W-:-:S03]  /*03e0*/  ISETP.NE.AND P1, PT, R21, RZ, PT ;  /* 0x000000ff1500720c */ /* 0x000fc60003f25270 */
[----:B-----5:R-:W-:-:S04]  /*03f0*/  FFMA R5, R28, R5, R23 ;  /* 0x000000051c057223 */ /* 0x020fc80000000017 */
[----:B------:R-:W-:Y:S01]  /*0400*/  FFMA R4, R4, R9, R5 ;  /* 0x0000000904047223 */ /* 0x000fe20000000005 */
[----:B------:R-:W-:-:S03]  /*0410*/  LEA R18, R17, R18, 0x3 ;  /* 0x0000001211127211 */ /* 0x000fc600078e18ff */
[----:B--2---:R-:W-:Y:S01]  /*0420*/  FFMA R25, R25, R10, R4 ;  /* 0x0000000a19197223 */ /* 0x004fe20000000004 */
[----:B------:R-:W-:-:S03]  /*0430*/  IADD3 R4, P2, PT, R2, 0x20, RZ ;  /* 0x0000002002047810 */ /* 0x000fc60007f5e0ff */
[----:B------:R-:W-:Y:S01]  /*0440*/  FFMA R22, R22, R15, R25 ;  /* 0x0000000f16167223 */ /* 0x000fe20000000019 */
[----:B------:R-:W-:-:S03]  /*0450*/  IADD3.X R5, PT, PT, RZ, R3, RZ, P2, !PT ;  /* 0x00000003ff057210 */ /* 0x000fc600017fe4ff */
[----:B------:R-:W-:Y:S01]  /*0460*/  FFMA R22, R27, R6, R22 ;  /* 0x000000061b167223 */ /* 0x000fe20000000016 */
[----:B------:R-:W-:Y:S06]  /*0470*/  @P1 BRA `(.L_x_9) ;  /* 0xfffffffc005c1947 */ /* 0x000fec000383ffff */
.L_x_8:
[----:B------:R-:W-:Y:S05]  /*0480*/  @!P0 BRA `(.L_x_7) ;  /* 0x0000000000fc8947 */ /* 0x000fea0003800000 */
[----:B------:R-:W-:Y:S02]  /*0490*/  ISETP.GE.U32.AND P1, PT, R24, 0x4, PT ;  /* 0x000000041800780c */ /* 0x000fe40003f26070 */
[----:B------:R-:W-:-:S04]  /*04a0*/  LOP3.LUT R14, R16, 0x3, RZ, 0xc0, !PT ;  /* 0x00000003100e7812 */ /* 0x000fc800078ec0ff */
[----:B------:R-:W-:-:S07]  /*04b0*/  ISETP.NE.AND P0, PT, R14, RZ, PT ;  /* 0x000000ff0e00720c */ /* 0x000fce0003f05270 */
[----:B------:R-:W-:Y:S06]  /*04c0*/  @!P1 BRA `(.L_x_10) ;  /* 0x00000000006c9947 */ /* 0x000fec0003800000 */
[----:B------:R-:W0:Y:S01]  /*04d0*/  LDC.64 R4, c[0x0][0x390] ;  /* 0x0000e400ff047b82 */ /* 0x000e220000000a00 */
[----:B------:R-:W-:Y:S01]  /*04e0*/  IMAD R9, R20, R17, R0 ;  /* 0x0000001114097224 */ /* 0x000fe200078e0200 */
[CC--:B------:R-:W-:Y:S02]  /*04f0*/  IADD3 R7, PT, PT, R19.reuse, R20.reuse, RZ ;  /* 0x0000001413077210 */ /* 0x0c0fe40007ffe0ff */
[----:B------:R-:W-:-:S04]  /*0500*/  IADD3 R8, P1, PT, R19, R20, RZ ;  /* 0x0000001413087210 */ /* 0x000fc80007f3e0ff */
[----:B------:R-:W1:Y:S08]  /*0510*/  LDC.64 R12, c[0x0][0x388] ;  /* 0x0000e200ff0c7b82 */ /* 0x000e700000000a00 */
[----:B------:R-:W2:Y:S01]  /*0520*/  LDC.64 R2, c[0x0][0x388] ;  /* 0x0000e200ff027b82 */ /* 0x000ea20000000a00 */
[----:B0-----:R-:W-:Y:S01]  /*0530*/  IMAD.WIDE R4, R9, 0x4, R4 ;  /* 0x0000000409047825 */ /* 0x001fe200078e0204 */
[----:B------:R-:W-:-:S03]  /*0540*/  IADD3.X R9, PT, PT, RZ, RZ, RZ, P1, !PT ;  /* 0x000000ffff097210 */ /* 0x000fc60000ffe4ff */
[----:B-1----:R-:W-:-:S04]  /*0550*/  IMAD.WIDE.U32 R12, R7, 0x4, R12 ;  /* 0x00000004070c7825 */ /* 0x002fc800078e000c */
[----:B------:R-:W-:Y:S02]  /*0560*/  IMAD.WIDE R6, R17, 0x4, R4 ;  /* 0x0000000411067825 */ /* 0x000fe400078e0204 */
[----:B------:R-:W3:Y:S01]  /*0570*/  LDG.E R13, desc[UR6][R12.64] ;  /* 0x000000060c0d7981 */ /* 0x000ee2000c1e1900 */
[----:B--2---:R-:W-:-:S03]  /*0580*/  LEA R2, P1, R8, R2, 0x2 ;  /* 0x0000000208027211 */ /* 0x004fc600078210ff */
[----:B------:R-:W3:Y:S01]  /*0590*/  LDG.E R4, desc[UR6][R4.64] ;  /* 0x0000000604047981 */ /* 0x000ee2000c1e1900 */
[----:B------:R-:W-:Y:S01]  /*05a0*/  LEA.HI.X R3, R8, R3, R9, 0x2, P1 ;  /* 0x0000000308037211 */ /* 0x000fe200008f1409 */
[C---:B------:R-:W-:Y:S02]  /*05b0*/  IMAD.WIDE R8, R17.reuse, 0x4, R6 ;  /* 0x0000000411087825 */ /* 0x040fe400078e0206 */
[----:B------:R-:W2:Y:S04]  /*05c0*/  LDG.E R6, desc[UR6][R6.64] ;  /* 0x0000000606067981 */ /* 0x000ea8000c1e1900 */
[----:B------:R-:W2:Y:S01]  /*05d0*/  LDG.E R18, desc[UR6][R2.64+0x4] ;  /* 0x0000040602127981 */ /* 0x000ea2000c1e1900 */
[----:B------:R-:W-:-:S03]  /*05e0*/  IMAD.WIDE R10, R17, 0x4, R8 ;  /* 0x00000004110a7825 */ /* 0x000fc600078e0208 */
[----:B------:R-:W4:Y:S04]  /*05f0*/  LDG.E R8, desc[UR6][R8.64] ;  /* 0x0000000608087981 */ /* 0x000f28000c1e1900 */
[----:B------:R-:W4:Y:S04]  /*0600*/  LDG.E R24, desc[UR6][R2.64+0x8] ;  /* 0x0000080602187981 */ /* 0x000f28000c1e1900 */
[----:B------:R-:W5:Y:S04]  /*0610*/  LDG.E R10, desc[UR6][R10.64] ;  /* 0x000000060a0a7981 */ /* 0x000f68000c1e1900 */
[----:B------:R-:W5:Y:S01]  /*0620*/  LDG.E R26, desc[UR6][R2.64+0xc] ;  /* 0x00000c06021a7981 */ /* 0x000f62000c1e1900 */
[----:B------:R-:W-:Y:S01]  /*0630*/  IADD3 R20, PT, PT, R20, 0x4, RZ ;  /* 0x0000000414147810 */ /* 0x000fe20007ffe0ff */
[----:B---3--:R-:W-:-:S04]  /*0640*/  FFMA R13, R13, R4, R22 ;  /* 0x000000040d0d7223 */ /* 0x008fc80000000016 */
[----:B--2---:R-:W-:-:S04]  /*0650*/  FFMA R13, R18, R6, R13 ;  /* 0x00000006120d7223 */ /* 0x004fc8000000000d */
[----:B----4-:R-:W-:-:S04]  /*0660*/  FFMA R13, R24, R8, R13 ;  /* 0x00000008180d7223 */ /* 0x010fc8000000000d */
[----:B-----5:R-:W-:-:S07]  /*0670*/  FFMA R22, R26, R10, R13 ;  /* 0x0000000a1a167223 */ /* 0x020fce000000000d */
.L_x_10:
[----:B------:R-:W-:Y:S05]  /*0680*/  @!P0 BRA `(.L_x_7) ;  /* 0x00000000007c8947 */ /* 0x000fea0003800000 */
[----:B------:R-:W-:Y:S02]  /*0690*/  ISETP.NE.AND P1, PT, R14, 0x1, PT ;  /* 0x000000010e00780c */ /* 0x000fe40003f25270 */
[----:B------:R-:W-:-:S04]  /*06a0*/  LOP3.LUT R16, R16, 0x1, RZ, 0xc0, !PT ;  /* 0x0000000110107812 */ /* 0x000fc800078ec0ff */
[----:B------:R-:W-:-:S07]  /*06b0*/  ISETP.NE.U32.AND P0, PT, R16, 0x1, PT ;  /* 0x000000011000780c */ /* 0x000fce0003f05070 */
[----:B------:R-:W0:Y:S01]  /*06c0*/  @P1 LDC.64 R10, c[0x0][0x388] ;  /* 0x0000e200ff0a1b82 */ /* 0x000e220000000a00 */
[CC--:B------:R-:W-:Y:S02]  /*06d0*/  @P1 IADD3 R13, PT, PT, R19.reuse, R20.reuse, RZ ;  /* 0x00000014130d1210 */ /* 0x0c0fe40007ffe0ff */
[----:B------:R-:W-:-:S04]  /*06e0*/  @P1 IADD3 R12, P2, PT, R19, R20, RZ ;  /* 0x00000014130c1210 */ /* 0x000fc80007f5e0ff */
[----:B------:R-:W-:Y:S01]  /*06f0*/  @P1 IADD3.X R14, PT, PT, RZ, RZ, RZ, P2, !PT ;  /* 0x000000ffff0e1210 */ /* 0x000fe200017fe4ff */
[----:B------:R-:W1:Y:S08]  /*0700*/  @P1 LDC.64 R8, c[0x0][0x390] ;  /* 0x0000e400ff081b82 */ /* 0x000e700000000a00 */
[----:B------:R-:W2:Y:S08]  /*0710*/  @P1 LDC.64 R6, c[0x0][0x388] ;  /* 0x0000e200ff061b82 */ /* 0x000eb00000000a00 */
[----:B------:R-:W3:Y:S01]  /*0720*/  @!P0 LDC.64 R4, c[0x0][0x388] ;  /* 0x0000e200ff048b82 */ /* 0x000ee20000000a00 */
[----:B0-----:R-:W-:-:S04]  /*0730*/  @P1 IMAD.WIDE.U32 R10, R13, 0x4, R10 ;  /* 0x000000040d0a1825 */ /* 0x001fc800078e000a */
[CC--:B------:R-:W-:Y:S01]  /*0740*/  @P1 IMAD R13, R20.reuse, R17.reuse, R0 ;  /* 0x00000011140d1224 */ /* 0x0c0fe200078e0200 */
[----:B------:R-:W-:Y:S01]  /*0750*/  @P1 IADD3 R20, PT, PT, R20, 0x2, RZ ;  /* 0x0000000214141810 */ /* 0x000fe20007ffe0ff */
[----:B------:R-:W4:Y:S01]  /*0760*/  @P1 LDG.E R11, desc[UR6][R10.64] ;  /* 0x000000060a0b1981 */ /* 0x000f22000c1e1900 */
[----:B------:R-:W0:Y:S01]  /*0770*/  @!P0 LDC.64 R2, c[0x0][0x390] ;  /* 0x0000e400ff028b82 */ /* 0x000e220000000a00 */
[----:B-1----:R-:W-:Y:S01]  /*0780*/  @P1 IMAD.WIDE R8, R13, 0x4, R8 ;  /* 0x000000040d081825 */ /* 0x002fe200078e0208 */
[----:B------:R-:W-:Y:S02]  /*0790*/  @!P0 IADD3 R19, PT, PT, R19, R20, RZ ;  /* 0x0000001413138210 */ /* 0x000fe40007ffe0ff */
[----:B--2---:R-:W-:Y:S01]  /*07a0*/  @P1 LEA R6, P2, R12, R6, 0x2 ;  /* 0x000000060c061211 */ /* 0x004fe200078410ff */
[----:B------:R-:W-:-:S03]  /*07b0*/  @!P0 IMAD R15, R20, R17, R0 ;  /* 0x00000011140f8224 */ /* 0x000fc600078e0200 */
[----:B------:R-:W-:Y:S01]  /*07c0*/  @P1 LEA.HI.X R7, R12, R7, R14, 0x2, P2 ;  /* 0x000000070c071211 */ /* 0x000fe200010f140e */
[----:B------:R-:W-:Y:S01]  /*07d0*/  @P1 IMAD.WIDE R12, R17, 0x4, R8 ;  /* 0x00000004110c1825 */ /* 0x000fe200078e0208 */
[----:B------:R-:W4:Y:S03]  /*07e0*/  @P1 LDG.E R14, desc[UR6][R8.64] ;  /* 0x00000006080e1981 */ /* 0x000f26000c1e1900 */
[----:B---3--:R-:W-:Y:S01]  /*07f0*/  @!P0 IMAD.WIDE.U32 R4, R19, 0x4, R4 ;  /* 0x0000000413048825 */ /* 0x008fe200078e0004 */
[----:B------:R-:W2:Y:S04]  /*0800*/  @P1 LDG.E R6, desc[UR6][R6.64+0x4] ;  /* 0x0000040606061981 */ /* 0x000ea8000c1e1900 */
[----:B------:R-:W2:Y:S01]  /*0810*/  @P1 LDG.E R12, desc[UR6][R12.64] ;  /* 0x000000060c0c1981 */ /* 0x000ea2000c1e1900 */
[----:B0-----:R-:W-:-:S03]  /*0820*/  @!P0 IMAD.WIDE R2, R15, 0x4, R2 ;  /* 0x000000040f028825 */ /* 0x001fc600078e0202 */
[----:B------:R-:W3:Y:S04]  /*0830*/  @!P0 LDG.E R5, desc[UR6][R4.64] ;  /* 0x0000000604058981 */ /* 0x000ee8000c1e1900 */
[----:B------:R-:W3:Y:S01]  /*0840*/  @!P0 LDG.E R2, desc[UR6][R2.64] ;  /* 0x0000000602028981 */ /* 0x000ee2000c1e1900 */
[----:B----4-:R-:W-:-:S04]  /*0850*/  @P1 FFMA R11, R11, R14, R22 ;  /* 0x0000000e0b0b1223 */ /* 0x010fc80000000016 */
[----:B--2---:R-:W-:-:S04]  /*0860*/  @P1 FFMA R22, R6, R12, R11 ;  /* 0x0000000c06161223 */ /* 0x004fc8000000000b */
[----:B---3--:R-:W-:-:S07]  /*0870*/  @!P0 FFMA R22, R5, R2, R22 ;  /* 0x0000000205168223 */ /* 0x008fce0000000016 */
.L_x_7:
[----:B------:R-:W0:Y:S01]  /*0880*/  LDC.64 R2, c[0x0][0x398] ;  /* 0x0000e600ff027b82 */ /* 0x000e220000000a00 */
[----:B------:R-:W-:-:S07]  /*0890*/  IMAD R17, R17, UR5, R0 ;  /* 0x0000000511117c24 */ /* 0x000fce000f8e0200 */
[----:B------:R-:W1:Y:S01]  /*08a0*/  LDC.64 R4, c[0x0][0x380] ;  /* 0x0000e000ff047b82 */ /* 0x000e620000000a00 */
[----:B0-----:R-:W-:-:S06]  /*08b0*/  IMAD.WIDE R2, R17, 0x4, R2 ;  /* 0x0000000411027825 */ /* 0x001fcc00078e0202 */
[----:B------:R-:W2:Y:S01]  /*08c0*/  LDG.E R2, desc[UR6][R2.64] ;  /* 0x0000000602027981 */ /* 0x000ea2000c1e1900 */
[----:B-1----:R-:W-:Y:S01]  /*08d0*/  IMAD.WIDE R4, R17, 0x4, R4 ;  /* 0x0000000411047825 */ /* 0x002fe200078e0204 */
[----:B--2---:R-:W-:-:S05]  /*08e0*/  FSET.BF.GT.AND R7, R2, RZ, PT ;  /* 0x000000ff0207720a */ /* 0x004fca0003804000 */
[----:B------:R-:W-:-:S05]  /*08f0*/  FMUL R7, R7, R22 ;  /* 0x0000001607077220 */ /* 0x000fca0000400000 */
[----:B------:R-:W-:Y:S01]  /*0900*/  STG.E desc[UR6][R4.64], R7 ;  /* 0x0000000704007986 */ /* 0x000fe2000c101906 */
[----:B------:R-:W-:Y:S05]  /*0910*/  EXIT ;  /* 0x000000000000794d */ /* 0x000fea0003800000 */
.L_x_11:
        /* <DEDUP_REMOVED lines=14> */
.L_x_46:


//--------------------- .text._Z23compute_output_gradientPfPiS_ii --------------------------
	.section	.text._Z23compute_output_gradientPfPiS_ii,"ax",@progbits
	.align	128
        .global         _Z23compute_output_gradientPfPiS_ii
        .type           _Z23compute_output_gradientPfPiS_ii,@function
        .size           _Z23compute_output_gradientPfPiS_ii,(.L_x_47 - _Z23compute_output_gradientPfPiS_ii)
        .other          _Z23compute_output_gradientPfPiS_ii,@"STO_CUDA_ENTRY STV_DEFAULT"
_Z23compute_output_gradientPfPiS_ii:
.text._Z23compute_output_gradientPfPiS_ii:
[----:B------:R-:W-:Y:S01]  /*0000*/  LDC R1, c[0x0][0x37c] ;  /* 0x0000df00ff017b82 */ /* 0x000fe20000000800 */
[----:B------:R-:W0:Y:S07]  /*0010*/  S2R R3, SR_TID.X ;  /* 0x0000000000037919 */ /* 0x000e2e0000002100 */
[----:B------:R-:W0:Y:S01]  /*0020*/  S2UR UR4, SR_CTAID.X ;  /* 0x00000000000479c3 */ /* 0x000e220000002500 */
[----:B------:R-:W1:Y:S01]  /*0030*/  LDCU.64 UR6, c[0x0][0x398] ;  /* 0x00007300ff0677ac */ /* 0x000e620008000a00 */
[----:B------:R-:W1:Y:S06]  /*0040*/  S2R R11, SR_CTAID.Y ;  /* 0x00000000000b7919 */ /* 0x000e6c0000002600 */
[----:B------:R-:W0:Y:S02]  /*0050*/  LDC R0, c[0x0][0x360] ;  /* 0x0000d800ff007b82 */ /* 0x000e240000000800 */
[----:B0-----:R-:W-:Y:S01]  /*0060*/  IMAD R0, R0, UR4, R3 ;  /* 0x0000000400007c24 */ /* 0x001fe2000f8e0203 */
[----:B-1----:R-:W-:-:S04]  /*0070*/  ISETP.GE.AND P0, PT, R11, UR7, PT ;  /* 0x000000070b007c0c */ /* 0x002fc8000bf06270 */
[----:B------:R-:W-:-:S13]  /*0080*/  ISETP.GE.OR P0, PT, R0, UR6, P0 ;  /* 0x0000000600007c0c */ /* 0x000fda0008706670 */
[----:B------:R-:W-:Y:S05]  /*0090*/  @P0 EXIT ;  /* 0x000000000000094d */ /* 0x000fea0003800000 */
[----:B------:R-:W0:Y:S01]  /*00a0*/  LDC.64 R2, c[0x0][0x380] ;  /* 0x0000e000ff027b82 */ /* 0x000e220000000a00 */
[----:B------:R-:W1:Y:S01]  /*00b0*/  LDCU.64 UR4, c[0x0][0x358] ;  /* 0x00006b00ff0477ac */ /* 0x000e620008000a00 */
[----:B------:R-:W-:-:S06]  /*00c0*/  IMAD R9, R11, UR6, R0 ;  /* 0x000000060b097c24 */ /* 0x000fcc000f8e0200 */
[----:B------:R-:W2:Y:S08]  /*00d0*/  LDC.64 R4, c[0x0][0x390] ;  /* 0x0000e400ff047b82 */ /* 0x000eb00000000a00 */
[----:B------:R-:W3:Y:S01]  /*00e0*/  LDC.64 R6, c[0x0][0x388] ;  /* 0x0000e200ff067b82 */ /* 0x000ee20000000a00 */
[----:B0-----:R-:W-:-:S06]  /*00f0*/  IMAD.WIDE R2, R9, 0x4, R2 ;  /* 0x0000000409027825 */ /* 0x001fcc00078e0202 */
[----:B-1----:R-:W4:Y:S01]  /*0100*/  LDG.E R3, desc[UR4][R2.64] ;  /* 0x0000000402037981 */ /* 0x002f22000c1e1900 */
[----:B--2---:R-:W-:-:S04]  /*0110*/  IMAD.WIDE R4, R9, 0x4, R4 ;  /* 0x0000000409047825 */ /* 0x004fc800078e0204 */
[----:B---3--:R-:W-:Y:S01]  /*0120*/  IMAD.WIDE.U32 R6, R11, 0x4, R6 ;  /* 0x000000040b067825 */ /* 0x008fe200078e0006 */
[----:B----4-:R0:W-:Y:S05]  /*0130*/  STG.E desc[UR4][R4.64], R3 ;  /* 0x0000000304007986 */ /* 0x0101ea000c101904 */
[----:B------:R-:W2:Y:S02]  /*0140*/  LDG.E R7, desc[UR4][R6.64] ;  /* 0x0000000406077981 */ /* 0x000ea4000c1e1900 */
[----:B--2---:R-:W-:-:S13]  /*0150*/  ISETP.NE.AND P0, PT, R0, R7, PT ;  /* 0x000000070000720c */ /* 0x004fda0003f05270 */
[----:B0-----:R-:W-:Y:S05]  /*0160*/  @P0 EXIT ;  /* 0x000000000000094d */ /* 0x001fea0003800000 */
[----:B------:R-:W-:-:S05]  /*0170*/  FADD R3, R3, -1 ;  /* 0xbf80000003037421 */ /* 0x000fca0000000000 */
[----:B------:R-:W-:Y:S01]  /*0180*/  STG.E desc[UR4][R4.64], R3 ;  /* 0x0000000304007986 */ /* 0x000fe2000c101904 */
[----:B------:R-:W-:Y:S05]  /*0190*/  EXIT ;  /* 0x000000000000794d */ /* 0x000fea0003800000 */
.L_x_12:
        /* <DEDUP_REMOVED lines=14> */
.L_x_47:


//--------------------- .text._Z19backward_pass_naivePfS_S_PiS_S_S_S_S_S_iiii --------------------------
	.section	.text._Z19backward_pass_naivePfS_S_PiS_S_S_S_S_S_iiii,"ax",@progbits
	.align	128
        .global         _Z19backward_pass_naivePfS_S_PiS_S_S_S_S_S_iiii
        .type           _Z19backward_pass_naivePfS_S_PiS_S_S_S_S_S_iiii,@function
        .size           _Z19backward_pass_naivePfS_S_PiS_S_S_S_S_S_iiii,(.L_x_48 - _Z19backward_pass_naivePfS_S_PiS_S_S_S_S_S_iiii)
        .other          _Z19backward_pass_naivePfS_S_PiS_S_S_S_S_S_iiii,@"STO_CUDA_ENTRY STV_DEFAULT"
_Z19backward_pass_naivePfS_S_PiS_S_S_S_S_S_iiii:
.text._Z19backward_pass_naivePfS_S_PiS_S_S_S_S_S_iiii:
[----:B------:R-:W-:Y:S01]  /*0000*/  LDC R1, c[0x0][0x37c] ;  /* 0x0000df00ff017b82 */ /* 0x000fe20000000800 */
[----:B------:R-:W0:Y:S07]  /*0010*/  S2R R4, SR_TID.X ;  /* 0x0000000000047919 */ /* 0x000e2e0000002100 */
[----:B------:R-:W0:Y:S01]  /*0020*/  S2UR UR4, SR_CTAID.X ;  /* 0x00000000000479c3 */ /* 0x000e220000002500 */
[----:B------:R-:W1:Y:S01]  /*0030*/  LDCU.64 UR12, c[0x0][0x3d8] ;  /* 0x00007b00ff0c77ac */ /* 0x000e620008000a00 */
[----:B------:R-:W-:Y:S01]  /*0040*/  BSSY.RECONVERGENT B0, `(.L_x_13) ;  /* 0x0000018000007945 */ /* 0x000fe20003800200 */
[----:B------:R-:W1:Y:S01]  /*0050*/  S2R R0, SR_CTAID.Y ;  /* 0x0000000000007919 */ /* 0x000e620000002600 */
[----:B------:R-:W2:Y:S04]  /*0060*/  LDCU.64 UR10, c[0x0][0x358] ;  /* 0x00006b00ff0a77ac */ /* 0x000ea80008000a00 */
[----:B------:R-:W0:Y:S08]  /*0070*/  LDC R3, c[0x0][0x360] ;  /* 0x0000d800ff037b82 */ /* 0x000e300000000800 */
[----:B------:R-:W3:Y:S08]  /*0080*/  S2UR UR5, SR_CgaCtaId ;  /* 0x00000000000579c3 */ /* 0x000ef00000008800 */
[----:B------:R-:W4:Y:S01]  /*0090*/  LDC R2, c[0x0][0x3d4] ;  /* 0x0000f500ff027b82 */ /* 0x000f220000000800 */
[----:B0-----:R-:W-:Y:S01]  /*00a0*/  IMAD R3, R3, UR4, R4 ;  /* 0x0000000403037c24 */ /* 0x001fe2000f8e0204 */
[----:B------:R-:W-:Y:S01]  /*00b0*/  UMOV UR4, 0x400 ;  /* 0x0000040000047882 */ /* 0x000fe20000000000 */
[----:B-1----:R-:W-:-:S04]  /*00c0*/  ISETP.GE.AND P0, PT, R0, UR13, PT ;  /* 0x0000000d00007c0c */ /* 0x002fc8000bf06270 */
[----:B------:R-:W-:Y:S01]  /*00d0*/  ISETP.LT.AND P0, PT, R3, UR12, !P0 ;  /* 0x0000000c03007c0c */ /* 0x000fe2000c701270 */
[----:B---3--:R-:W-:-:S06]  /*00e0*/  ULEA UR5, UR5, UR4, 0x18 ;  /* 0x0000000405057291 */ /* 0x008fcc000f8ec0ff */
[----:B------:R-:W-:-:S06]  /*00f0*/  LEA R16, R3, UR5, 0x2 ;  /* 0x0000000503107c11 */ /* 0x000fcc000f8e10ff */
[----:B--2-4-:R-:W-:Y:S05]  /*0100*/  @!P0 BRA `(.L_x_14) ;  /* 0x00000000002c8947 */ /* 0x014fea0003800000 */
[----:B------:R-:W0:Y:S08]  /*0110*/  LDC.64 R6, c[0x0][0x398] ;  /* 0x0000e600ff067b82 */ /* 0x000e300000000a00 */
[----:B------:R-:W1:Y:S01]  /*0120*/  LDC.64 R4, c[0x0][0x390] ;  /* 0x0000e400ff047b82 */ /* 0x000e620000000a00 */
[C---:B------:R-:W-:Y:S02]  /*0130*/  IMAD R9, R0.reuse, UR12, R3 ;  /* 0x0000000c00097c24 */ /* 0x040fe4000f8e0203 */
[----:B0-----:R-:W-:-:S06]  /*0140*/  IMAD.WIDE.U32 R6, R0, 0x4, R6 ;  /* 0x0000000400067825 */ /* 0x001fcc00078e0006 */
[----:B------:R-:W2:Y:S01]  /*0150*/  LDG.E R6, desc[UR10][R6.64] ;  /* 0x0000000a06067981 */ /* 0x000ea2000c1e1900 */
[----:B-1----:R-:W-:-:S06]  /*0160*/  IMAD.WIDE R4, R9, 0x4, R4 ;  /* 0x0000000409047825 */ /* 0x002fcc00078e0204 */
[----:B------:R-:W3:Y:S01]  /*0170*/  LDG.E R5, desc[UR10][R4.64] ;  /* 0x0000000a04057981 */ /* 0x000ee2000c1e1900 */
[----:B--2---:R-:W-:-:S03]  /*0180*/  ISETP.NE.AND P1, PT, R3, R6, PT ;  /* 0x000000060300720c */ /* 0x004fc60003f25270 */
[----:B---3--:R0:W-:Y:S10]  /*0190*/  STS [R16], R5 ;  /* 0x0000000510007388 */ /* 0x0081f40000000800 */
[----:B------:R-:W-:-:S05]  /*01a0*/  @!P1 FADD R9, R5, -1 ;  /* 0xbf80000005099421 */ /* 0x000fca0000000000 */
[----:B------:R0:W-:Y:S02]  /*01b0*/  @!P1 STS [R16], R9 ;  /* 0x0000000910009388 */ /* 0x0001e40000000800 */
.L_x_14:
[----:B------:R-:W-:Y:S05]  /*01c0*/  BSYNC.RECONVERGENT B0 ;  /* 0x0000000000007941 */ /* 0x000fea0003800200 */
.L_x_13:
[----:B------:R-:W-:Y:S01]  /*01d0*/  BAR.SYNC.DEFER_BLOCKING 0x0 ;  /* 0x0000000000007b1d */ /* 0x000fe20000010000 */
[----:B------:R-:W-:-:S04]  /*01e0*/  ISETP.GE.AND P1, PT, R0, UR13, PT ;  /* 0x0000000d00007c0c */ /* 0x000fc8000bf26270 */
[----:B------:R-:W-:Y:S01]  /*01f0*/  ISETP.GE.OR P2, PT, R3, R2, P1 ;  /* 0x000000020300720c */ /* 0x000fe20000f46670 */
[----:B------:R-:W-:-:S12]  /*0200*/  BSSY.RECONVERGENT B0, `(.L_x_15) ;  /* 0x000013e000007945 */ /* 0x000fd80003800200 */
[----:B------:R-:W-:Y:S05]  /*0210*/  @P2 BRA `(.L_x_16) ;  /* 0x0000001000f02947 */ /* 0x000fea0003800000 */
[----:B------:R-:W-:Y:S01]  /*0220*/  UISETP.GE.AND UP0, UPT, UR12, 0x1, UPT ;  /* 0x000000010c00788c */ /* 0x000fe2000bf06270 */
[----:B------:R-:W-:-:S08]  /*0230*/  HFMA2 R15, -RZ, RZ, 0, 0 ;  /* 0x00000000ff0f7431 */ /* 0x000fd000000001ff */
[----:B------:R-:W-:Y:S05]  /*0240*/  BRA.U !UP0, `(.L_x_17) ;  /* 0x0000000908307547 */ /* 0x000fea000b800000 */
[----:B------:R-:W-:Y:S01]  /*0250*/  UISETP.GE.U32.AND UP1, UPT, UR12, 0x10, UPT ;  /* 0x000000100c00788c */ /* 0x000fe2000bf26070 */
[----:B------:R-:W-:Y:S01]  /*0260*/  MOV R15, RZ ;  /* 0x000000ff000f7202 */ /* 0x000fe20000000f00 */
[----:B------:R-:W-:Y:S01]  /*0270*/  ULOP3.LUT UR6, UR12, 0xf, URZ, 0xc0, !UPT ;  /* 0x0000000f0c067892 */ /* 0x000fe2000f8ec0ff */
[----:B------:R-:W-:-:S03]  /*0280*/  UMOV UR4, URZ ;  /* 0x000000ff00047c82 */ /* 0x000fc60008000000 */
[----:B------:R-:W-:-:S03]  /*0290*/  UISETP.NE.AND UP0, UPT, UR6, URZ, UPT ;  /* 0x000000ff0600728c */ /* 0x000fc6000bf05270 */
[----:B------:R-:W-:Y:S08]  /*02a0*/  BRA.U !UP1, `(.L_x_18) ;  /* 0x0000000109fc7547 */ /* 0x000ff0000b800000 */
[----:B------:R-:W-:Y:S01]  /*02b0*/  ULOP3.LUT UR4, UR12, 0x7ffffff0, URZ, 0xc0, !UPT ;  /* 0x7ffffff00c047892 */ /* 0x000fe2000f8ec0ff */
[----:B------:R-:W-:Y:S01]  /*02c0*/  MOV R15, RZ ;  /* 0x000000ff000f7202 */ /* 0x000fe20000000f00 */
[----:B------:R-:W-:Y:S01]  /*02d0*/  UIADD3 UR8, UPT, UPT, UR5, 0x20, URZ ;  /* 0x0000002005087890 */ /* 0x000fe2000fffe0ff */
[----:B------:R-:W-:Y:S01]  /*02e0*/  MOV R17, R3 ;  /* 0x0000000300117202 */ /* 0x000fe20000000f00 */
[----:B------:R-:W-:-:S12]  /*02f0*/  UIADD3 UR7, UPT, UPT, -UR4, URZ, URZ ;  /* 0x000000ff04077290 */ /* 0x000fd8000fffe1ff */
.L_x_19:
[----:B0-----:R-:W0:Y:S02]  /*0300*/  LDC.64 R4, c[0x0][0x3a8] ;  /* 0x0000ea00ff047b82 */ /* 0x001e240000000a00 */
[----:B0-----:R-:W-:-:S05]  /*0310*/  IMAD.WIDE R4, R17, 0x4, R4 ;  /* 0x0000000411047825 */ /* 0x001fca00078e0204 */
[----:B------:R-:W2:Y:S01]  /*0320*/  LDG.E R25, desc[UR10][R4.64] ;  /* 0x0000000a04197981 */ /* 0x000ea2000c1e1900 */
[----:B------:R-:W-:-:S05]  /*0330*/  IMAD.WIDE R8, R2, 0x4, R4 ;  /* 0x0000000402087825 */ /* 0x000fca00078e0204 */
[----:B------:R0:W3:Y:S01]  /*0340*/  LDG.E R7, desc[UR10][R8.64] ;  /* 0x0000000a08077981 */ /* 0x0000e2000c1e1900 */
[----:B------:R-:W-:-:S05]  /*0350*/  IMAD.WIDE R18, R2, 0x4, R8 ;  /* 0x0000000402127825 */ /* 0x000fca00078e0208 */
[----:B------:R-:W4:Y:S01]  /*0360*/  LDG.E R6, desc[UR10][R18.64] ;  /* 0x0000000a12067981 */ /* 0x000f22000c1e1900 */
[----:B------:R-:W-:-:S03]  /*0370*/  IMAD.WIDE R26, R2, 0x4, R18 ;  /* 0x00000004021a7825 */ /* 0x000fc600078e0212 */
[----:B0-----:R-:W2:Y:S01]  /*0380*/  LDS.128 R8, [UR8+-0x20] ;  /* 0xffffe008ff087984 */ /* 0x001ea20008000c00 */
[----:B------:R-:W-:-:S03]  /*0390*/  IMAD.WIDE R20, R2, 0x4, R26 ;  /* 0x0000000402147825 */ /* 0x000fc600078e021a */
[----:B------:R-:W5:Y:S04]  /*03a0*/  LDG.E R27, desc[UR10][R26.64] ;  /* 0x0000000a1a1b7981 */ /* 0x000f68000c1e1900 */
[----:B------:R-:W5:Y:S01]  /*03b0*/  LDG.E R14, desc[UR10][R20.64] ;  /* 0x0000000a140e7981 */ /* 0x000f62000c1e1900 */
[----:B------:R-:W-:-:S04]  /*03c0*/  IMAD.WIDE R12, R2, 0x4, R20 ;  /* 0x00000004020c7825 */ /* 0x000fc800078e0214 */
[C---:B------:R-:W-:Y:S02]  /*03d0*/  IMAD.WIDE R28, R2.reuse, 0x4, R12 ;  /* 0x00000004021c7825 */ /* 0x040fe400078e020c */
[----:B------:R-:W5:Y:S04]  /*03e0*/  LDG.E R13, desc[UR10][R12.64] ;  /* 0x0000000a0c0d7981 */ /* 0x000f68000c1e1900 */
[----:B------:R0:W5:Y:S02]  /*03f0*/  LDG.E R12, desc[UR10][R28.64] ;  /* 0x0000000a1c0c7981 */ /* 0x000164000c1e1900 */
[----:B0-----:R-:W-:-:S05]  /*0400*/  IMAD.WIDE R28, R2, 0x4, R28 ;  /* 0x00000004021c7825 */ /* 0x001fca00078e021c */
[----:B------:R-:W5:Y:S01]  /*0410*/  LDG.E R19, desc[UR10][R28.64] ;  /* 0x0000000a1c137981 */ /* 0x000f62000c1e1900 */
[----:B------:R-:W-:-:S05]  /*0420*/  IMAD.WIDE R4, R2, 0x4, R28 ;  /* 0x0000000402047825 */ /* 0x000fca00078e021c */
[----:B------:R0:W5:Y:S01]  /*0430*/  LDG.E R18, desc[UR10][R4.64] ;  /* 0x0000000a04127981 */ /* 0x000162000c1e1900 */
[----:B------:R-:W-:-:S05]  /*0440*/  IMAD.WIDE R22, R2, 0x4, R4 ;  /* 0x0000000402167825 */ /* 0x000fca00078e0204 */
[----:B------:R-:W5:Y:S01]  /*0450*/  LDG.E R24, desc[UR10][R22.64] ;  /* 0x0000000a16187981 */ /* 0x000f62000c1e1900 */
[----:B------:R-:W-:-:S04]  /*0460*/  IMAD.WIDE R20, R2, 0x4, R22 ;  /* 0x0000000402147825 */ /* 0x000fc800078e0216 */
[C---:B0-----:R-:W-:Y:S01]  /*0470*/  IMAD.WIDE R4, R2.reuse, 0x4, R20 ;  /* 0x0000000402047825 */ /* 0x041fe200078e0214 */
[----:B------:R0:W5:Y:S04]  /*0480*/  LDG.E R23, desc[UR10][R20.64] ;  /* 0x0000000a14177981 */ /* 0x000168000c1e1900 */
[----:B------:R1:W5:Y:S01]  /*0490*/  LDG.E R22, desc[UR10][R4.64] ;  /* 0x0000000a04167981 */ /* 0x000362000c1e1900 */
[----:B0-----:R-:W-:-:S04]  /*04a0*/  IMAD.WIDE R20, R2, 0x4, R4 ;  /* 0x0000000402147825 */ /* 0x001fc800078e0204 */
[C---:B-1----:R-:W-:Y:S02]  /*04b0*/  IMAD.WIDE R4, R2.reuse, 0x4, R20 ;  /* 0x0000000402047825 */ /* 0x042fe400078e0214 */
[----:B------:R-:W5:Y:S04]  /*04c0*/  LDG.E R21, desc[UR10][R20.64] ;  /* 0x0000000a14157981 */ /* 0x000f68000c1e1900 */
[----:B------:R0:W5:Y:S02]  /*04d0*/  LDG.E R20, desc[UR10][R4.64] ;  /* 0x0000000a04147981 */ /* 0x000164000c1e1900 */
[----:B0-----:R-:W-:-:S04]  /*04e0*/  IMAD.WIDE R4, R2, 0x4, R4 ;  /* 0x0000000402047825 */ /* 0x001fc800078e0204 */
[----:B--2---:R-:W-:Y:S02]  /*04f0*/  FFMA R8, R8, R25, R15 ;  /* 0x0000001908087223 */ /* 0x004fe4000000000f */
[----:B------:R0:W2:Y:S02]  /*0500*/  LDG.E R25, desc[UR10][R4.64] ;  /* 0x0000000a04197981 */ /* 0x0000a4000c1e1900 */
[----:B0-----:R-:W-:-:S05]  /*0510*/  IMAD.WIDE R4, R2, 0x4, R4 ;  /* 0x0000000402047825 */ /* 0x001fca00078e0204 */
[----:B------:R0:W2:Y:S01]  /*0520*/  LDG.E R26, desc[UR10][R4.64] ;  /* 0x0000000a041a7981 */ /* 0x0000a2000c1e1900 */
[----:B---3--:R-:W-:-:S04]  /*0530*/  FFMA R7, R7, R9, R8 ;  /* 0x0000000907077223 */ /* 0x008fc80000000008 */
[----:B----4-:R-:W-:Y:S02]  /*0540*/  FFMA R10, R6, R10, R7 ;  /* 0x0000000a060a7223 */ /* 0x010fe40000000007 */
[----:B0-----:R-:W0:Y:S02]  /*0550*/  LDS.128 R4, [UR8+-0x10] ;  /* 0xfffff008ff047984 */ /* 0x001e240008000c00 */
[----:B-----5:R-:W-:-:S04]  /*0560*/  FFMA R11, R27, R11, R10 ;  /* 0x0000000b1b0b7223 */ /* 0x020fc8000000000a */
[----:B0-----:R-:W-:Y:S02]  /*0570*/  FFMA R14, R4, R14, R11 ;  /* 0x0000000e040e7223 */ /* 0x001fe4000000000b */
[----:B------:R-:W0:Y:S02]  /*0580*/  LDS.128 R8, [UR8] ;  /* 0x00000008ff087984 */ /* 0x000e240008000c00 */
[----:B------:R-:W-:-:S04]  /*0590*/  FFMA R13, R13, R5, R14 ;  /* 0x000000050d0d7223 */ /* 0x000fc8000000000e */
[----:B------:R-:W-:Y:S02]  /*05a0*/  FFMA R6, R12, R6, R13 ;  /* 0x000000060c067223 */ /* 0x000fe4000000000d */
[----:B------:R-:W1:Y:S02]  /*05b0*/  LDS.128 R12, [UR8+0x10] ;  /* 0x00001008ff0c7984 */ /* 0x000e640008000c00 */
[----:B------:R-:W-:Y:S01]  /*05c0*/  FFMA R7, R19, R7, R6 ;  /* 0x0000000713077223 */ /* 0x000fe20000000006 */
[----:B------:R-:W-:-:S04]  /*05d0*/  UIADD3 UR7, UPT, UPT, UR7, 0x10, URZ ;  /* 0x0000001007077890 */ /* 0x000fc8000fffe0ff */
[----:B------:R-:W-:Y:S01]  /*05e0*/  UISETP.NE.AND UP1, UPT, UR7, URZ, UPT ;  /* 0x000000ff0700728c */ /* 0x000fe2000bf25270 */
[----:B0-----:R-:W-:-:S04]  /*05f0*/  FFMA R7, R8, R18, R7 ;  /* 0x0000001208077223 */ /* 0x001fc80000000007 */
[----:B------:R-:W-:-:S04]  /*0600*/  FFMA R24, R24, R9, R7 ;  /* 0x0000000918187223 */ /* 0x000fc80000000007 */
[----:B------:R-:W-:-:S04]  /*0610*/  FFMA R23, R23, R10, R24 ;  /* 0x0000000a17177223 */ /* 0x000fc80000000018 */
[----:B------:R-:W-:-:S04]  /*0620*/  FFMA R11, R22, R11, R23 ;  /* 0x0000000b160b7223 */ /* 0x000fc80000000017 */
[----:B-1----:R-:W-:-:S04]  /*0630*/  FFMA R11, R12, R21, R11 ;  /* 0x000000150c0b7223 */ /* 0x002fc8000000000b */
[----:B------:R-:W-:Y:S01]  /*0640*/  FFMA R20, R20, R13, R11 ;  /* 0x0000000d14147223 */ /* 0x000fe2000000000b */
[----:B------:R-:W-:Y:S01]  /*0650*/  LEA R17, R2, R17, 0x4 ;  /* 0x0000001102117211 */ /* 0x000fe200078e20ff */
[----:B------:R-:W-:Y:S02]  /*0660*/  UIADD3 UR8, UPT, UPT, UR8, 0x40, URZ ;  /* 0x0000004008087890 */ /* 0x000fe4000fffe0ff */
[----:B--2---:R-:W-:-:S04]  /*0670*/  FFMA R25, R25, R14, R20 ;  /* 0x0000000e19197223 */ /* 0x004fc80000000014 */
[----:B------:R-:W-:Y:S01]  /*0680*/  FFMA R15, R26, R15, R25 ;  /* 0x0000000f1a0f7223 */ /* 0x000fe20000000019 */
[----:B------:R-:W-:Y:S06]  /*0690*/  BRA.U UP1, `(.L_x_19) ;  /* 0xfffffffd01187547 */ /* 0x000fec000b83ffff */
.L_x_18:
[----:B------:R-:W-:Y:S05]  /*06a0*/  BRA.U !UP0, `(.L_x_17) ;  /* 0x0000000508187547 */ /* 0x000fea000b800000 */
[----:B------:R-:W-:Y:S02]  /*06b0*/  UISETP.GE.U32.AND UP0, UPT, UR6, 0x8, UPT ;  /* 0x000000080600788c */ /* 0x000fe4000bf06070 */
[----:B------:R-:W-:-:S04]  /*06c0*/  ULOP3.LUT UR7, UR12, 0x7, URZ, 0xc0, !UPT ;  /* 0x000000070c077892 */ /* 0x000fc8000f8ec0ff */
[----:B------:R-:W-:-:S03]  /*06d0*/  UISETP.NE.AND UP1, UPT, UR7, URZ, UPT ;  /* 0x000000ff0700728c */ /* 0x000fc6000bf25270 */
[----:B------:R-:W-:Y:S08]  /*06e0*/  BRA.U !UP0, `(.L_x_20) ;  /* 0x0000000108787547 */ /* 0x000ff0000b800000 */
[----:B0-----:R-:W0:Y:S01]  /*06f0*/  LDC.64 R4, c[0x0][0x3a8] ;  /* 0x0000ea00ff047b82 */ /* 0x001e220000000a00 */
[----:B------:R-:W-:-:S04]  /*0700*/  IMAD R7, R2, UR4, R3 ;  /* 0x0000000402077c24 */ /* 0x000fc8000f8e0203 */
[----:B0-----:R-:W-:-:S05]  /*0710*/  IMAD.WIDE R4, R7, 0x4, R4 ;  /* 0x0000000407047825 */ /* 0x001fca00078e0204 */
[----:B------:R-:W2:Y:S01]  /*0720*/  LDG.E R12, desc[UR10][R4.64] ;  /* 0x0000000a040c7981 */ /* 0x000ea2000c1e1900 */
[----:B------:R-:W-:-:S05]  /*0730*/  IMAD.WIDE R6, R2, 0x4, R4 ;  /* 0x0000000402067825 */ /* 0x000fca00078e0204 */
[----:B------:R0:W3:Y:S01]  /*0740*/  LDG.E R14, desc[UR10][R6.64] ;  /* 0x0000000a060e7981 */ /* 0x0000e2000c1e1900 */
[----:B------:R-:W-:-:S05]  /*0750*/  IMAD.WIDE R8, R2, 0x4, R6 ;  /* 0x0000000402087825 */ /* 0x000fca00078e0206 */
[----:B------:R1:W4:Y:S01]  /*0760*/  LDG.E R13, desc[UR10][R8.64] ;  /* 0x0000000a080d7981 */ /* 0x000322000c1e1900 */
[----:B------:R-:W-:-:S04]  /*0770*/  IMAD.WIDE R18, R2, 0x4, R8 ;  /* 0x0000000402127825 */ /* 0x000fc800078e0208 */
[C---:B------:R-:W-:Y:S02]  /*0780*/  IMAD.WIDE R22, R2.reuse, 0x4, R18 ;  /* 0x0000000402167825 */ /* 0x040fe400078e0212 */
        /* <DEDUP_REMOVED lines=8> */
[----:B------:R-:W-:-:S09]  /*0810*/  ULEA UR6, UR4, UR5, 0x2 ;  /* 0x0000000504067291 */ /* 0x000fd2000f8e10ff */
[----:B0-----:R-:W2:Y:S04]  /*0820*/  LDS.128 R4, [UR6] ;  /* 0x00000006ff047984 */ /* 0x001ea80008000c00 */
[----:B-1----:R-:W0:Y:S01]  /*0830*/  LDS.128 R8, [UR6+0x10] ;  /* 0x00001006ff087984 */ /* 0x002e220008000c00 */
[----:B------:R-:W-:Y:S01]  /*0840*/  UIADD3 UR4, UPT, UPT, UR4, 0x8, URZ ;  /* 0x0000000804047890 */ /* 0x000fe2000fffe0ff */
[----:B--2---:R-:W-:-:S04]  /*0850*/  FFMA R15, R4, R12, R15 ;  /* 0x0000000c040f7223 */ /* 0x004fc8000000000f */
[----:B---3--:R-:W-:-:S04]  /*0860*/  FFMA R14, R14, R5, R15 ;  /* 0x000000050e0e7223 */ /* 0x008fc8000000000f */
[----:B----4-:R-:W-:-:S04]  /*0870*/  FFMA R13, R13, R6, R14 ;  /* 0x000000060d0d7223 */ /* 0x010fc8000000000e */
[----:B-----5:R-:W-:-:S04]  /*0880*/  FFMA R7, R18, R7, R13 ;  /* 0x0000000712077223 */ /* 0x020fc8000000000d */
[----:B0-----:R-:W-:-:S04]  /*0890*/  FFMA R7, R8, R17, R7 ;  /* 0x0000001108077223 */ /* 0x001fc80000000007 */
[----:B------:R-:W-:-:S04]  /*08a0*/  FFMA R7, R20, R9, R7 ;  /* 0x0000000914077223 */ /* 0x000fc80000000007 */
[----:B------:R-:W-:-:S04]  /*08b0*/  FFMA R10, R24, R10, R7 ;  /* 0x0000000a180a7223 */ /* 0x000fc80000000007 */
[----:B------:R-:W-:-:S07]  /*08c0*/  FFMA R15, R27, R11, R10 ;  /* 0x0000000b1b0f7223 */ /* 0x000fce000000000a */
.L_x_20:
[----:B------:R-:W-:Y:S05]  /*08d0*/  BRA.U !UP1, `(.L_x_17) ;  /* 0x00000001098c7547 */ /* 0x000fea000b800000 */
[----:B------:R-:W-:Y:S02]  /*08e0*/  UISETP.GE.U32.AND UP0, UPT, UR7, 0x4, UPT ;  /* 0x000000040700788c */ /* 0x000fe4000bf06070 */
[----:B------:R-:W-:-:S04]  /*08f0*/  ULOP3.LUT UR6, UR12, 0x3, URZ, 0xc0, !UPT ;  /* 0x000000030c067892 */ /* 0x000fc8000f8ec0ff */
[----:B------:R-:W-:-:S03]  /*0900*/  UISETP.NE.AND UP1, UPT, UR6, URZ, UPT ;  /* 0x000000ff0600728c */ /* 0x000fc6000bf25270 */
[----:B------:R-:W-:Y:S08]  /*0910*/  BRA.U !UP0, `(.L_x_21) ;  /* 0x0000000108447547 */ /* 0x000ff0000b800000 */
[----:B0-----:R-:W0:Y:S01]  /*0920*/  LDC.64 R4, c[0x0][0x3a8] ;  /* 0x0000ea00ff047b82 */ /* 0x001e220000000a00 */
        /* <DEDUP_REMOVED lines=9> */
[----:B------:R-:W-:-:S02]  /*09c0*/  ULEA UR7, UR4, UR5, 0x2 ;  /* 0x0000000504077291 */ /* 0x000fc4000f8e10ff */
[----:B------:R-:W-:-:S07]  /*09d0*/  UIADD3 UR4, UPT, UPT, UR4, 0x4, URZ ;  /* 0x0000000404047890 */ /* 0x000fce000fffe0ff */
[----:B------:R-:W2:Y:S02]  /*09e0*/  LDS.128 R4, [UR7] ;  /* 0x00000007ff047984 */ /* 0x000ea40008000c00 */
[----:B--2---:R-:W-:-:S04]  /*09f0*/  FFMA R4, R4, R8, R15 ;  /* 0x0000000804047223 */ /* 0x004fc8000000000f */
[----:B---3--:R-:W-:-:S04]  /*0a00*/  FFMA R5, R11, R5, R4 ;  /* 0x000000050b057223 */ /* 0x008fc80000000004 */
[----:B----4-:R-:W-:-:S04]  /*0a10*/  FFMA R6, R12, R6, R5 ;  /* 0x000000060c067223 */ /* 0x010fc80000000005 */
[----:B-----5:R-:W-:-:S07]  /*0a20*/  FFMA R15, R19, R7, R6 ;  /* 0x00000007130f7223 */ /* 0x020fce0000000006 */
.L_x_21:
[----:B------:R-:W-:Y:S05]  /*0a30*/  BRA.U !UP1, `(.L_x_17) ;  /* 0x0000000109347547 */ /* 0x000fea000b800000 */
[----:B------:R-:W1:Y:S01]  /*0a40*/  LDC.64 R6, c[0x0][0x3a8] ;  /* 0x0000ea00ff067b82 */ /* 0x000e620000000a00 */
[----:B0-----:R-:W-:Y:S01]  /*0a50*/  IMAD R9, R2, UR4, R3 ;  /* 0x0000000402097c24 */ /* 0x001fe2000f8e0203 */
[----:B------:R-:W-:Y:S02]  /*0a60*/  ULEA UR7, UR4, UR5, 0x2 ;  /* 0x0000000504077291 */ /* 0x000fe4000f8e10ff */
[----:B------:R-:W-:-:S12]  /*0a70*/  UIADD3 UR6, UPT, UPT, -UR6, URZ, URZ ;  /* 0x000000ff06067290 */ /* 0x000fd8000fffe1ff */
.L_x_22:
[C---:B-1----:R-:W-:Y:S01]  /*0a80*/  IMAD.WIDE R4, R9.reuse, 0x4, R6 ;  /* 0x0000000409047825 */ /* 0x042fe200078e0206 */
[----:B------:R-:W0:Y:S05]  /*0a90*/  LDS R8, [UR7] ;  /* 0x00000007ff087984 */ /* 0x000e2a0008000800 */
[----:B------:R-:W0:Y:S01]  /*0aa0*/  LDG.E R4, desc[UR10][R4.64] ;  /* 0x0000000a04047981 */ /* 0x000e22000c1e1900 */
[----:B------:R-:W-:Y:S01]  /*0ab0*/  UIADD3 UR6, UPT, UPT, UR6, 0x1, URZ ;  /* 0x0000000106067890 */ /* 0x000fe2000fffe0ff */
[----:B------:R-:W-:Y:S01]  /*0ac0*/  IADD3 R9, PT, PT, R9, R2, RZ ;  /* 0x0000000209097210 */ /* 0x000fe20007ffe0ff */
[----:B------:R-:W-:Y:S02]  /*0ad0*/  UIADD3 UR7, UPT, UPT, UR7, 0x4, URZ ;  /* 0x0000000407077890 */ /* 0x000fe4000fffe0ff */
[----:B------:R-:W-:Y:S01]  /*0ae0*/  UISETP.NE.AND UP0, UPT, UR6, URZ, UPT ;  /* 0x000000ff0600728c */ /* 0x000fe2000bf05270 */
[----:B0-----:R-:W-:-:S08]  /*0af0*/  FFMA R15, R8, R4, R15 ;  /* 0x00000004080f7223 */ /* 0x001fd0000000000f */
[----:B------:R-:W-:Y:S05]  /*0b00*/  BRA.U UP0, `(.L_x_22) ;  /* 0xfffffffd00dc7547 */ /* 0x000fea000b83ffff */
.L_x_17:
[----:B0-----:R-:W0:Y:S01]  /*0b10*/  LDC.64 R4, c[0x0][0x388] ;  /* 0x0000e200ff047b82 */ /* 0x001e220000000a00 */
[----:B------:R-:W-:Y:S01]  /*0b20*/  IMAD R7, R0, R2, R3 ;  /* 0x0000000200077224 */ /* 0x000fe200078e0203 */
[----:B------:R-:W1:Y:S03]  /*0b30*/  LDCU UR6, c[0x0][0x3d0] ;  /* 0x00007a00ff0677ac */ /* 0x000e660008000800 */
[----:B0-----:R-:W-:-:S06]  /*0b40*/  IMAD.WIDE R4, R7, 0x4, R4 ;  /* 0x0000000407047825 */ /* 0x001fcc00078e0204 */
[----:B------:R-:W2:Y:S01]  /*0b50*/  LDG.E R4, desc[UR10][R4.64] ;  /* 0x0000000a04047981 */ /* 0x000ea2000c1e1900 */
[----:B-1----:R-:W-:Y:S01]  /*0b60*/  UISETP.GE.AND UP0, UPT, UR6, 0x1, UPT ;  /* 0x000000010600788c */ /* 0x002fe2000bf06270 */
[----:B--2---:R-:W-:-:S05]  /*0b70*/  FSET.BF.GT.AND R6, R4, RZ, PT ;  /* 0x000000ff0406720a */ /* 0x004fca0003804000 */
[----:B------:R-:W-:-:S03]  /*0b80*/  FMUL R15, R6, R15 ;  /* 0x0000000f060f7220 */ /* 0x000fc60000400000 */
[----:B------:R-:W-:Y:S05]  /*0b90*/  BRA.U !UP0, `(.L_x_23) ;  /* 0x0000000908847547 */ /* 0x000fea000b800000 */
[----:B------:R-:W-:Y:S02]  /*0ba0*/  UISETP.GE.U32.AND UP1, UPT, UR6, 0x10, UPT ;  /* 0x000000100600788c */ /* 0x000fe4000bf26070 */
[----:B------:R-:W-:Y:S01]  /*0bb0*/  IMAD R4, R3, UR6, RZ ;  /* 0x0000000603047c24 */ /* 0x000fe2000f8e02ff */
[----:B------:R-:W-:Y:S02]  /*0bc0*/  ULOP3.LUT UR7, UR6, 0xf, URZ, 0xc0, !UPT ;  /* 0x0000000f06077892 */ /* 0x000fe4000f8ec0ff */
[----:B------:R-:W-:Y:S01]  /*0bd0*/  IMAD R5, R0, UR6, RZ ;  /* 0x0000000600057c24 */ /* 0x000fe2000f8e02ff */
[----:B------:R-:W-:Y:S01]  /*0be0*/  UMOV UR4, URZ ;  /* 0x000000ff00047c82 */ /* 0x000fe20008000000 */
[----:B------:R-:W-:Y:S02]  /*0bf0*/  UISETP.NE.AND UP0, UPT, UR7, URZ, UPT ;  /* 0x000000ff0700728c */ /* 0x000fe4000bf05270 */
[----:B------:R-:W-:Y:S09]  /*0c00*/  BRA.U !UP1, `(.L_x_24) ;  /* 0x0000000509047547 */ /* 0x000ff2000b800000 */
[----:B------:R-:W0:Y:S01]  /*0c10*/  LDC.64 R6, c[0x0][0x380] ;  /* 0x0000e000ff067b82 */ /* 0x000e220000000a00 */
[----:B------:R-:W-:Y:S01]  /*0c20*/  ULOP3.LUT UR4, UR6, 0x7ffffff0, URZ, 0xc0, !UPT ;  /* 0x7ffffff006047892 */ /* 0x000fe2000f8ec0ff */
[----:B------:R-:W-:-:S03]  /*0c30*/  MOV R10, R4 ;  /* 0x00000004000a7202 */ /* 0x000fc60000000f00 */
[----:B------:R-:W-:Y:S01]  /*0c40*/  UIADD3 UR8, UPT, UPT, -UR4, URZ, URZ ;  /* 0x000000ff04087290 */ /* 0x000fe2000fffe1ff */
[----:B0-----:R-:W-:-:S03]  /*0c50*/  IMAD.WIDE.U32 R6, R5, 0x4, R6 ;  /* 0x0000000405067825 */ /* 0x001fc600078e0006 */
[----:B------:R-:W-:-:S04]  /*0c60*/  IADD3 R11, P2, PT, R6, 0x20, RZ ;  /* 0x00000020060b7810 */ /* 0x000fc80007f5e0ff */
[----:B------:R-:W-:-:S09]  /*0c70*/  IADD3.X R12, PT, PT, RZ, R7, RZ, P2, !PT ;  /* 0x00000007ff0c7210 */ /* 0x000fd200017fe4ff */
.L_x_25:
[----:B------:R-:W-:Y:S01]  /*0c80*/  MOV R6, R11 ;  /* 0x0000000b00067202 */ /* 0x000fe20000000f00 */
[----:B-1----:R-:W0:Y:S01]  /*0c90*/  LDC.64 R8, c[0x0][0x3b0] ;  /* 0x0000ec00ff087b82 */ /* 0x002e220000000a00 */
[----:B------:R-:W-:-:S05]  /*0ca0*/  MOV R7, R12 ;  /* 0x0000000c00077202 */ /* 0x000fca0000000f00 */
[----:B------:R-:W2:Y:S01]  /*0cb0*/  LDG.E R12, desc[UR10][R6.64+-0x20] ;  /* 0xffffe00a060c7981 */ /* 0x000ea2000c1e1900 */
[----:B0-----:R-:W-:-:S04]  /*0cc0*/  IMAD.WIDE R8, R10, 0x4, R8 ;  /* 0x000000040a087825 */ /* 0x001fc800078e0208 */
[----:B--2---:R-:W-:-:S05]  /*0cd0*/  FMUL R11, R15, R12 ;  /* 0x0000000c0f0b7220 */ /* 0x004fca0000400000 */
[----:B------:R0:W-:Y:S04]  /*0ce0*/  REDG.E.ADD.F32.FTZ.RN.STRONG.GPU desc[UR10][R8.64], R11 ;  /* 0x0000000b080079a6 */ /* 0x0001e8000c12f30a */
[----:B------:R-:W2:Y:S02]  /*0cf0*/  LDG.E R12, desc[UR10][R6.64+-0x1c] ;  /* 0xffffe40a060c7981 */ /* 0x000ea4000c1e1900 */
[----:B--2---:R-:W-:-:S05]  /*0d00*/  FMUL R13, R15, R12 ;  /* 0x0000000c0f0d7220 */ /* 0x004fca0000400000 */
[----:B------:R1:W-:Y:S04]  /*0d10*/  REDG.E.ADD.F32.FTZ.RN.STRONG.GPU desc[UR10][R8.64+0x4], R13 ;  /* 0x0000040d080079a6 */ /* 0x0003e8000c12f30a */
[----:B------:R-:W2:Y:S02]  /*0d20*/  LDG.E R12, desc[UR10][R6.64+-0x18] ;  /* 0xffffe80a060c7981 */ /* 0x000ea4000c1e1900 */
[----:B--2---:R-:W-:-:S05]  /*0d30*/  FMUL R17, R15, R12 ;  /* 0x0000000c0f117220 */ /* 0x004fca0000400000 */
[----:B------:R2:W-:Y:S04]  /*0d40*/  REDG.E.ADD.F32.FTZ.RN.STRONG.GPU desc[UR10][R8.64+0x8], R17 ;  /* 0x00000811080079a6 */ /* 0x0005e8000c12f30a */
[----:B------:R-:W3:Y:S02]  /*0d50*/  LDG.E R12, desc[UR10][R6.64+-0x14] ;  /* 0xffffec0a060c7981 */ /* 0x000ee4000c1e1900 */
[----:B---3--:R-:W-:-:S05]  /*0d60*/  FMUL R19, R15, R12 ;  /* 0x0000000c0f137220 */ /* 0x008fca0000400000 */
[----:B------:R3:W-:Y:S04]  /*0d70*/  REDG.E.ADD.F32.FTZ.RN.STRONG.GPU desc[UR10][R8.64+0xc], R19 ;  /* 0x00000c13080079a6 */ /* 0x0007e8000c12f30a */
[----:B------:R-:W0:Y:S02]  /*0d80*/  LDG.E R12, desc[UR10][R6.64+-0x10] ;  /* 0xfffff00a060c7981 */ /* 0x000e24000c1e1900 */
[----:B0-----:R-:W-:-:S05]  /*0d90*/  FMUL R11, R15, R12 ;  /* 0x0000000c0f0b7220 */ /* 0x001fca0000400000 */
[----:B------:R0:W-:Y:S04]  /*0da0*/  REDG.E.ADD.F32.FTZ.RN.STRONG.GPU desc[UR10][R8.64+0x10], R11 ;  /* 0x0000100b080079a6 */ /* 0x0001e8000c12f30a */
[----:B------:R-:W1:Y:S02]  /*0db0*/  LDG.E R12, desc[UR10][R6.64+-0xc] ;  /* 0xfffff40a060c7981 */ /* 0x000e64000c1e1900 */
[----:B-1----:R-:W-:-:S05]  /*0dc0*/  FMUL R13, R15, R12 ;  /* 0x0000000c0f0d7220 */ /* 0x002fca0000400000 */
        /* <DEDUP_REMOVED lines=28> */
[----:B------:R-:W3:Y:S01]  /*0f90*/  LDG.E R12, desc[UR10][R6.64+0x1c] ;  /* 0x00001c0a060c7981 */ /* 0x000ee2000c1e1900 */
[----:B------:R-:W-:-:S04]  /*0fa0*/  UIADD3 UR8, UPT, UPT, UR8, 0x10, URZ ;  /* 0x0000001008087890 */ /* 0x000fc8000fffe0ff */
[----:B------:R-:W-:Y:S01]  /*0fb0*/  UISETP.NE.AND UP1, UPT, UR8, URZ, UPT ;  /* 0x000000ff0800728c */ /* 0x000fe2000bf25270 */
[----:B---3--:R-:W-:-:S05]  /*0fc0*/  FMUL R19, R15, R12 ;  /* 0x0000000c0f137220 */ /* 0x008fca0000400000 */
[----:B------:R1:W-:Y:S01]  /*0fd0*/  REDG.E.ADD.F32.FTZ.RN.STRONG.GPU desc[UR10][R8.64+0x3c], R19 ;  /* 0x00003c13080079a6 */ /* 0x0003e2000c12f30a */
[----:B0-----:R-:W-:Y:S02]  /*0fe0*/  IADD3 R11, P2, PT, R6, 0x40, RZ ;  /* 0x00000040060b7810 */ /* 0x001fe40007f5e0ff */
[----:B------:R-:W-:Y:S02]  /*0ff0*/  IADD3 R10, PT, PT, R10, 0x10, RZ ;  /* 0x000000100a0a7810 */ /* 0x000fe40007ffe0ff */
[----:B------:R-:W-:Y:S01]  /*1000*/  IADD3.X R12, PT, PT, RZ, R7, RZ, P2, !PT ;  /* 0x00000007ff0c7210 */ /* 0x000fe200017fe4ff */
[----:B------:R-:W-:Y:S08]  /*1010*/  BRA.U UP1, `(.L_x_25) ;  /* 0xfffffffd01187547 */ /* 0x000ff0000b83ffff */
.L_x_24:
[----:B------:R-:W-:Y:S05]  /*1020*/  BRA.U !UP0, `(.L_x_23) ;  /* 0x0000000508607547 */ /* 0x000fea000b800000 */
[----:B------:R-:W-:Y:S02]  /*1030*/  UISETP.GE.U32.AND UP0, UPT, UR7, 0x8, UPT ;  /* 0x000000080700788c */ /* 0x000fe4000bf06070 */
[----:B------:R-:W-:-:S04]  /*1040*/  ULOP3.LUT UR8, UR6, 0x7, URZ, 0xc0, !UPT ;  /* 0x0000000706087892 */ /* 0x000fc8000f8ec0ff */
[----:B------:R-:W-:-:S03]  /*1050*/  UISETP.NE.AND UP1, UPT, UR8, URZ, UPT ;  /* 0x000000ff0800728c */ /* 0x000fc6000bf25270 */
[----:B------:R-:W-:Y:S08]  /*1060*/  BRA.U !UP0, `(.L_x_26) ;  /* 0x0000000108907547 */ /* 0x000ff0000b800000 */
[----:B------:R-:W0:Y:S01]  /*1070*/  LDC.64 R10, c[0x0][0x380] ;  /* 0x0000e000ff0a7b82 */ /* 0x000e220000000a00 */
[----:B------:R-:W-:-:S07]  /*1080*/  IADD3 R7, PT, PT, R5, UR4, RZ ;  /* 0x0000000405077c10 */ /* 0x000fce000fffe0ff */
[----:B-1----:R-:W1:Y:S01]  /*1090*/  LDC.64 R8, c[0x0][0x3b0] ;  /* 0x0000ec00ff087b82 */ /* 0x002e620000000a00 */
[----:B0-----:R-:W-:-:S07]  /*10a0*/  IMAD.WIDE.U32 R10, R7, 0x4, R10 ;  /* 0x00000004070a7825 */ /* 0x001fce00078e000a */
[----:B------:R-:W0:Y:S01]  /*10b0*/  LDC.64 R6, c[0x0][0x380] ;  /* 0x0000e000ff067b82 */ /* 0x000e220000000a00 */
[----:B------:R-:W2:Y:S01]  /*10c0*/  LDG.E R10, desc[UR10][R10.64] ;  /* 0x0000000a0a0a7981 */ /* 0x000ea2000c1e1900 */
[----:B------:R-:W-:Y:S02]  /*10d0*/  IADD3 R12, P2, PT, R5, UR4, RZ ;  /* 0x00000004050c7c10 */ /* 0x000fe4000ff5e0ff */
[----:B------:R-:W-:Y:S02]  /*10e0*/  IADD3 R13, PT, PT, R4, UR4, RZ ;  /* 0x00000004040d7c10 */ /* 0x000fe4000fffe0ff */
[----:B------:R-:W-:-:S03]  /*10f0*/  IADD3.X R14, PT, PT, RZ, RZ, RZ, P2, !PT ;  /* 0x000000ffff0e7210 */ /* 0x000fc600017fe4ff */
[----:B-1----:R-:W-:Y:S01]  /*1100*/  IMAD.WIDE R8, R13, 0x4, R8 ;  /* 0x000000040d087825 */ /* 0x002fe200078e0208 */
[----:B0-----:R-:W-:-:S04]  /*1110*/  LEA R6, P2, R12, R6, 0x2 ;  /* 0x000000060c067211 */ /* 0x001fc800078410ff */
[----:B------:R-:W-:Y:S01]  /*1120*/  LEA.HI.X R7, R12, R7, R14, 0x2, P2 ;  /* 0x000000070c077211 */ /* 0x000fe200010f140e */
        /* <DEDUP_REMOVED lines=22> */
[----:B------:R0:W-:Y:S01]  /*1290*/  REDG.E.ADD.F32.FTZ.RN.STRONG.GPU desc[UR10][R8.64+0x1c], R19 ;  /* 0x00001c13080079a6 */ /* 0x0001e2000c12f30a */
[----:B------:R-:W-:-:S12]  /*12a0*/  UIADD3 UR4, UPT, UPT, UR4, 0x8, URZ ;  /* 0x0000000804047890 */ /* 0x000fd8000fffe0ff */
.L_x_26:
[----:B------:R-:W-:Y:S05]  /*12b0*/  BRA.U !UP1, `(.L_x_23) ;  /* 0x0000000109bc7547 */ /* 0x000fea000b800000 */
[----:B------:R-:W-:Y:S02]  /*12c0*/  UISETP.GE.U32.AND UP0, UPT, UR8, 0x4, UPT ;  /* 0x000000040800788c */ /* 0x000fe4000bf06070 */
[----:B------:R-:W-:-:S04]  /*12d0*/  ULOP3.LUT UR6, UR6, 0x3, URZ, 0xc0, !UPT ;  /* 0x0000000306067892 */ /* 0x000fc8000f8ec0ff */
[----:B------:R-:W-:-:S03]  /*12e0*/  UISETP.NE.AND UP1, UPT, UR6, URZ, UPT ;  /* 0x000000ff0600728c */ /* 0x000fc6000bf25270 */
[----:B------:R-:W-:Y:S08]  /*12f0*/  BRA.U !UP0, `(.L_x_27) ;  /* 0x0000000108607547 */ /* 0x000ff0000b800000 */
[----:B------:R-:W2:Y:S01]  /*1300*/  LDC.64 R6, c[0x0][0x380] ;  /* 0x0000e000ff067b82 */ /* 0x000ea20000000a00 */
[----:B0-----:R-:W-:-:S07]  /*1310*/  IADD3 R11, PT, PT, R5, UR4, RZ ;  /* 0x00000004050b7c10 */ /* 0x001fce000fffe0ff */
[----:B-1----:R-:W0:Y:S01]  /*1320*/  LDC.64 R8, c[0x0][0x3b0] ;  /* 0x0000ec00ff087b82 */ /* 0x002e220000000a00 */
[----:B--2---:R-:W-:-:S07]  /*1330*/  IMAD.WIDE.U32 R10, R11, 0x4, R6 ;  /* 0x000000040b0a7825 */ /* 0x004fce00078e0006 */
[----:B------:R-:W1:Y:S01]  /*1340*/  LDC.64 R6, c[0x0][0x380] ;  /* 0x0000e000ff067b82 */ /* 0x000e620000000a00 */
[----:B------:R-:W2:Y:S01]  /*1350*/  LDG.E R10, desc[UR10][R10.64] ;  /* 0x0000000a0a0a7981 */ /* 0x000ea2000c1e1900 */
[----:B------:R-:W-:Y:S02]  /*1360*/  IADD3 R12, P2, PT, R5, UR4, RZ ;  /* 0x00000004050c7c10 */ /* 0x000fe4000ff5e0ff */
[----:B------:R-:W-:Y:S02]  /*1370*/  IADD3 R13, PT, PT, R4, UR4, RZ ;  /* 0x00000004040d7c10 */ /* 0x000fe4000fffe0ff */
[----:B------:R-:W-:-:S03]  /*1380*/  IADD3.X R14, PT, PT, RZ, RZ, RZ, P2, !PT ;  /* 0x000000ffff0e7210 */ /* 0x000fc600017fe4ff */
[----:B0-----:R-:W-:Y:S01]  /*1390*/  IMAD.WIDE R8, R13, 0x4, R8 ;  /* 0x000000040d087825 */ /* 0x001fe200078e0208 */
[----:B-1----:R-:W-:-:S04]  /*13a0*/  LEA R6, P2, R12, R6, 0x2 ;  /* 0x000000060c067211 */ /* 0x002fc800078410ff */
[----:B------:R-:W-:Y:S01]  /*13b0*/  LEA.HI.X R7, R12, R7, R14, 0x2, P2 ;  /* 0x000000070c077211 */ /* 0x000fe200010f140e */
[----:B--2---:R-:W-:-:S05]  /*13c0*/  FMUL R13, R15, R10 ;  /* 0x0000000a0f0d7220 */ /* 0x004fca0000400000 */
[----:B------:R2:W-:Y:S04]  /*13d0*/  REDG.E.ADD.F32.FTZ.RN.STRONG.GPU desc[UR10][R8.64], R13 ;  /* 0x0000000d080079a6 */ /* 0x0005e8000c12f30a */
[----:B------:R-:W3:Y:S02]  /*13e0*/  LDG.E R10, desc[UR10][R6.64+0x4] ;  /* 0x0000040a060a7981 */ /* 0x000ee4000c1e1900 */
[----:B---3--:R-:W-:-:S05]  /*13f0*/  FMUL R11, R15, R10 ;  /* 0x0000000a0f0b7220 */ /* 0x008fca0000400000 */
[----:B------:R2:W-:Y:S04]  /*1400*/  REDG.E.ADD.F32.FTZ.RN.STRONG.GPU desc[UR10][R8.64+0x4], R11 ;  /* 0x0000040b080079a6 */ /* 0x0005e8000c12f30a */
[----:B------:R-:W3:Y:S02]  /*1410*/  LDG.E R10, desc[UR10][R6.64+0x8] ;  /* 0x0000080a060a7981 */ /* 0x000ee4000c1e1900 */
[----:B---3--:R-:W-:-:S05]  /*1420*/  FMUL R17, R15, R10 ;  /* 0x0000000a0f117220 */ /* 0x008fca0000400000 */
[----:B------:R2:W-:Y:S04]  /*1430*/  REDG.E.ADD.F32.FTZ.RN.STRONG.GPU desc[UR10][R8.64+0x8], R17 ;  /* 0x00000811080079a6 */ /* 0x0005e8000c12f30a */
[----:B------:R-:W3:Y:S02]  /*1440*/  LDG.E R10, desc[UR10][R6.64+0xc] ;  /* 0x00000c0a060a7981 */ /* 0x000ee4000c1e1900 */
[----:B---3--:R-:W-:-:S05]  /*1450*/  FMUL R19, R15, R10 ;  /* 0x0000000a0f137220 */ /* 0x008fca0000400000 */
[----:B------:R2:W-:Y:S01]  /*1460*/  REDG.E.ADD.F32.FTZ.RN.STRONG.GPU desc[UR10][R8.64+0xc], R19 ;  /* 0x00000c13080079a6 */ /* 0x0005e2000c12f30a */
[----:B------:R-:W-:-:S12]  /*1470*/  UIADD3 UR4, UPT, UPT, UR4, 0x4, URZ ;  /* 0x0000000404047890 */ /* 0x000fd8000fffe0ff */
.L_x_27:
[----:B------:R-:W-:Y:S05]  /*1480*/  BRA.U !UP1, `(.L_x_23) ;  /* 0x0000000109487547 */ /* 0x000fea000b800000 */
[----:B012---:R-:W0:Y:S01]  /*1490*/  LDC.64 R8, c[0x0][0x380] ;  /* 0x0000e000ff087b82 */ /* 0x007e220000000a00 */
[----:B------:R-:W-:Y:S01]  /*14a0*/  IADD3 R5, PT, PT, R5, UR4, RZ ;  /* 0x0000000405057c10 */ /* 0x000fe2000fffe0ff */
[----:B------:R-:W-:Y:S01]  /*14b0*/  UIADD3 UR6, UPT, UPT, -UR6, URZ, URZ ;  /* 0x000000ff06067290 */ /* 0x000fe2000fffe1ff */
[----:B------:R-:W-:-:S05]  /*14c0*/  IADD3 R11, PT, PT, R4, UR4, RZ ;  /* 0x00000004040b7c10 */ /* 0x000fca000fffe0ff */
[----:B------:R-:W1:Y:S01]  /*14d0*/  LDC.64 R6, c[0x0][0x3b0] ;  /* 0x0000ec00ff067b82 */ /* 0x000e620000000a00 */
[----:B0-----:R-:W-:-:S03]  /*14e0*/  IMAD.WIDE.U32 R8, R5, 0x4, R8 ;  /* 0x0000000405087825 */ /* 0x001fc600078e0008 */
[----:B------:R-:W-:-:S07]  /*14f0*/  MOV R10, R8 ;  /* 0x00000008000a7202 */ /* 0x000fce0000000f00 */
.L_x_28:
[----:B------:R-:W-:-:S06]  /*1500*/  MOV R8, R10 ;  /* 0x0000000a00087202 */ /* 0x000fcc0000000f00 */
[----:B------:R-:W2:Y:S01]  /*1510*/  LDG.E R8, desc[UR10][R8.64] ;  /* 0x0000000a08087981 */ /* 0x000ea2000c1e1900 */
[----:B-1-3--:R-:W-:Y:S01]  /*1520*/  IMAD.WIDE R4, R11, 0x4, R6 ;  /* 0x000000040b047825 */ /* 0x00afe200078e0206 */
[----:B------:R-:W-:-:S04]  /*1530*/  UIADD3 UR6, UPT, UPT, UR6, 0x1, URZ ;  /* 0x0000000106067890 */ /* 0x000fc8000fffe0ff */
[----:B------:R-:W-:Y:S01]  /*1540*/  UISETP.NE.AND UP0, UPT, UR6, URZ, UPT ;  /* 0x000000ff0600728c */ /* 0x000fe2000bf05270 */
[----:B--2---:R-:W-:-:S05]  /*1550*/  FMUL R13, R15, R8 ;  /* 0x000000080f0d7220 */ /* 0x004fca0000400000 */
[----:B------:R3:W-:Y:S01]  /*1560*/  REDG.E.ADD.F32.FTZ.RN.STRONG.GPU desc[UR10][R4.64], R13 ;  /* 0x0000000d040079a6 */ /* 0x0007e2000c12f30a */
[----:B------:R-:W-:Y:S02]  /*1570*/  IADD3 R10, P2, PT, R10, 0x4, RZ ;  /* 0x000000040a0a7810 */ /* 0x000fe40007f5e0ff */
[----:B------:R-:W-:Y:S02]  /*1580*/  IADD3 R11, PT, PT, R11, 0x1, RZ ;  /* 0x000000010b0b7810 */ /* 0x000fe40007ffe0ff */
[----:B------:R-:W-:Y:S01]  /*1590*/  IADD3.X R9, PT, PT, RZ, R9, RZ, P2, !PT ;  /* 0x00000009ff097210 */ /* 0x000fe200017fe4ff */
[----:B------:R-:W-:Y:S08]  /*15a0*/  BRA.U UP0, `(.L_x_28) ;  /* 0xfffffffd00d47547 */ /* 0x000ff0000b83ffff */
.L_x_23:
[----:B---3--:R-:W3:Y:S02]  /*15b0*/  LDC.64 R4, c[0x0][0x3c0] ;  /* 0x0000f000ff047b82 */ /* 0x008ee40000000a00 */
[----:B---3--:R-:W-:-:S05]  /*15c0*/  IMAD.WIDE R4, R3, 0x4, R4 ;  /* 0x0000000403047825 */ /* 0x008fca00078e0204 */
[----:B------:R3:W-:Y:S02]  /*15d0*/  REDG.E.ADD.F32.FTZ.RN.STRONG.GPU desc[UR10][R4.64], R15 ;  /* 0x0000000f040079a6 */ /* 0x0007e4000c12f30a */
.L_x_16:
[----:B------:R-:W-:Y:S05]  /*15e0*/  BSYNC.RECONVERGENT B0 ;  /* 0x0000000000007941 */ /* 0x000fea0003800200 */
.L_x_15:
[----:B---3--:R-:W-:Y:S01]  /*15f0*/  IMAD R4, R2, UR12, RZ ;  /* 0x0000000c02047c24 */ /* 0x008fe2000f8e02ff */
[----:B------:R-:W-:Y:S04]  /*1600*/  BSSY.RECONVERGENT B0, `(.L_x_29) ;  /* 0x0000026000007945 */ /* 0x000fe80003800200 */
[----:B------:R-:W-:-:S13]  /*1610*/  ISETP.GE.OR P1, PT, R3, R4, P1 ;  /* 0x000000040300720c */ /* 0x000fda0000f26670 */
[----:B------:R-:W-:Y:S05]  /*1620*/  @P1 BRA `(.L_x_30) ;  /* 0x00000000008c1947 */ /* 0x000fea0003800000 */
[----:B------:R-:W-:-:S04]  /*1630*/  IABS R7, R2 ;  /* 0x0000000200077213 */ /* 0x000fc80000000000 */
[----:B------:R-:W3:Y:S08]  /*1640*/  I2F.RP R6, R7 ;  /* 0x0000000700067306 */ /* 0x000ef00000209400 */
[----:B---3--:R-:W3:Y:S02]  /*1650*/  MUFU.RCP R6, R6 ;  /* 0x0000000600067308 */ /* 0x008ee40000001000 */
[----:B---3--:R-:W-:-:S06]  /*1660*/  IADD3 R4, PT, PT, R6, 0xffffffe, RZ ;  /* 0x0ffffffe06047810 */ /* 0x008fcc0007ffe0ff */
[----:B0-----:R0:W1:Y:S02]  /*1670*/  F2I.FTZ.U32.TRUNC.NTZ R5, R4 ;  /* 0x0000000400057305 */ /* 0x001064000021f000 */
[----:B0-----:R-:W-:Y:S01]  /*1680*/  HFMA2 R4, -RZ, RZ, 0, 0 ;  /* 0x00000000ff047431 */ /* 0x001fe200000001ff */
[----:B-12---:R-:W-:-:S05]  /*1690*/  IADD3 R8, PT, PT, RZ, -R5, RZ ;  /* 0x80000005ff087210 */ /* 0x006fca0007ffe0ff */
[----:B------:R-:W-:Y:S01]  /*16a0*/  IMAD R9, R8, R7, RZ ;  /* 0x0000000708097224 */ /* 0x000fe200078e02ff */
[----:B------:R-:W-:-:S03]  /*16b0*/  IABS R8, R3 ;  /* 0x0000000300087213 */ /* 0x000fc60000000000 */
[----:B------:R-:W-:Y:S01]  /*16c0*/  IMAD.HI.U32 R5, R5, R9, R4 ;  /* 0x0000000905057227 */ /* 0x000fe200078e0004 */
[----:B------:R-:W-:-:S04]  /*16d0*/  LOP3.LUT R4, R3, R2, RZ, 0x3c, !PT ;  /* 0x0000000203047212 */ /* 0x000fc800078e3cff */
[----:B------:R-:W-:Y:S01]  /*16e0*/  ISETP.GE.AND P2, PT, R4, RZ, PT ;  /* 0x000000ff0400720c */ /* 0x000fe20003f46270 */
[----:B------:R-:W-:-:S05]  /*16f0*/  IMAD.HI.U32 R5, R5, R8, RZ ;  /* 0x0000000805057227 */ /* 0x000fca00078e00ff */
[----:B------:R-:W-:-:S05]  /*1700*/  IADD3 R6, PT, PT, -R5, RZ, RZ ;  /* 0x000000ff05067210 */ /* 0x000fca0007ffe1ff */
[----:B------:R-:W-:-:S05]  /*1710*/  IMAD R6, R7, R6, R8 ;  /* 0x0000000607067224 */ /* 0x000fca00078e0208 */
[----:B------:R-:W-:-:S13]  /*1720*/  ISETP.GT.U32.AND P3, PT, R7, R6, PT ;  /* 0x000000060700720c */ /* 0x000fda0003f64070 */
[-C--:B------:R-:W-:Y:S02]  /*1730*/  @!P3 IADD3 R6, PT, PT, R6, -R7.reuse, RZ ;  /* 0x800000070606b210 */ /* 0x080fe40007ffe0ff */
[----:B------:R-:W-:Y:S02]  /*1740*/  @!P3 IADD3 R5, PT, PT, R5, 0x1, RZ ;  /* 0x000000010505b810 */ /* 0x000fe40007ffe0ff */
[----:B------:R-:W-:Y:S02]  /*1750*/  ISETP.GE.U32.AND P1, PT, R6, R7, PT ;  /* 0x000000070600720c */ /* 0x000fe40003f26070 */
[----:B------:R-:W-:Y:S01]  /*1760*/  ISETP.NE.AND P3, PT, R2, RZ, PT ;  /* 0x000000ff0200720c */ /* 0x000fe20003f65270 */
[----:B------:R-:W0:Y:S10]  /*1770*/  LDC.64 R6, c[0x0][0x388] ;  /* 0x0000e200ff067b82 */ /* 0x000e340000000a00 */
[----:B------:R-:W-:-:S04]  /*1780*/  @P1 IADD3 R5, PT, PT, R5, 0x1, RZ ;  /* 0x0000000105051810 */ /* 0x000fc80007ffe0ff */
[----:B------:R-:W-:Y:S02]  /*1790*/  @!P2 IADD3 R5, PT, PT, -R5, RZ, RZ ;  /* 0x000000ff0505a210 */ /* 0x000fe40007ffe1ff */
[----:B------:R-:W-:-:S04]  /*17a0*/  @!P3 LOP3.LUT R5, RZ, R2, RZ, 0x33, !PT ;  /* 0x00000002ff05b212 */ /* 0x000fc800078e33ff */
[----:B------:R-:W-:-:S05]  /*17b0*/  IADD3 R9, PT, PT, -R5, RZ, RZ ;  /* 0x000000ff05097210 */ /* 0x000fca0007ffe1ff */
[----:B------:R-:W-:-:S04]  /*17c0*/  IMAD R9, R2, R9, R3 ;  /* 0x0000000902097224 */ /* 0x000fc800078e0203 */
[----:B------:R-:W-:-:S04]  /*17d0*/  IMAD R9, R0, R2, R9 ;  /* 0x0000000200097224 */ /* 0x000fc800078e0209 */
[----:B0-----:R-:W-:-:S06]  /*17e0*/  IMAD.WIDE R6, R9, 0x4, R6 ;  /* 0x0000000409067825 */ /* 0x001fcc00078e0206 */
[----:B------:R-:W2:Y:S01]  /*17f0*/  LDG.E R7, desc[UR10][R6.64] ;  /* 0x0000000a06077981 */ /* 0x000ea2000c1e1900 */
[----:B------:R-:W-:Y:S02]  /*1800*/  LEA R0, R5, UR5, 0x2 ;  /* 0x0000000505007c11 */ /* 0x000fe4000f8e10ff */
[----:B------:R-:W0:Y:S04]  /*1810*/  LDC.64 R4, c[0x0][0x3b8] ;  /* 0x0000ee00ff047b82 */ /* 0x000e280000000a00 */
[----:B------:R-:W2:Y:S01]  /*1820*/  LDS R0, [R0] ;  /* 0x0000000000007984 */ /* 0x000ea20000000800 */
[----:B0-----:R-:W-:-:S04]  /*1830*/  IMAD.WIDE R4, R3, 0x4, R4 ;  /* 0x0000000403047825 */ /* 0x001fc800078e0204 */
[----:B--2---:R-:W-:-:S05]  /*1840*/  FMUL R9, R0, R7 ;  /* 0x0000000700097220 */ /* 0x004fca0000400000 */
[----:B------:R3:W-:Y:S02]  /*1850*/  REDG.E.ADD.F32.FTZ.RN.STRONG.GPU desc[UR10][R4.64], R9 ;  /* 0x00000009040079a6 */ /* 0x0007e4000c12f30a */
.L_x_30:
[----:B------:R-:W-:Y:S05]  /*1860*/  BSYNC.RECONVERGENT B0 ;  /* 0x0000000000007941 */ /* 0x000fea0003800200 */
.L_x_29:
[----:B------:R-:W-:Y:S05]  /*1870*/  @!P0 EXIT ;  /* 0x000000000000894d */ /* 0x000fea0003800000 */
[----:B------:R-:W4:Y:S01]  /*1880*/  LDS R7, [R16] ;  /* 0x0000000010077984 */ /* 0x000f220000000800 */
[----:B0--3--:R-:W0:Y:S02]  /*1890*/  LDC.64 R4, c[0x0][0x3c8] ;  /* 0x0000f200ff047b82 */ /* 0x009e240000000a00 */
[----:B0-----:R-:W-:-:S05]  /*18a0*/  IMAD.WIDE R2, R3, 0x4, R4 ;  /* 0x0000000403027825 */ /* 0x001fca00078e0204 */
[----:B----4-:R-:W-:Y:S01]  /*18b0*/  REDG.E.ADD.F32.FTZ.RN.STRONG.GPU desc[UR10][R2.64], R7 ;  /* 0x00000007020079a6 */ /* 0x010fe2000c12f30a */
[----:B------:R-:W-:Y:S05]  /*18c0*/  EXIT ;  /* 0x000000000000794d */ /* 0x000fea0003800000 */
.L_x_31:
        /* <DEDUP_REMOVED lines=11> */
.L_x_48:


//--------------------- .text._Z15relu_derivativePfS_i --------------------------
	.section	.text._Z15relu_derivativePfS_i,"ax",@progbits
	.align	128
        .global         _Z15relu_derivativePfS_i
        .type           _Z15relu_derivativePfS_i,@function
        .size           _Z15relu_derivativePfS_i,(.L_x_49 - _Z15relu_derivativePfS_i)
        .other          _Z15relu_derivativePfS_i,@"STO_CUDA_ENTRY STV_DEFAULT"
_Z15relu_derivativePfS_i:
.text._Z15relu_derivativePfS_i:
[----:B------:R-:W-:Y:S01]  /*0000*/  LDC R1, c[0x0][0x37c] ;  /* 0x0000df00ff017b82 */ /* 0x000fe20000000800 */
[----:B------:R-:W0:Y:S07]  /*0010*/  S2R R0, SR_TID.X ;  /* 0x0000000000007919 */ /* 0x000e2e0000002100 */
[----:B------:R-:W0:Y:S01]  /*0020*/  S2UR UR4, SR_CTAID.X ;  /* 0x00000000000479c3 */ /* 0x000e220000002500 */
[----:B------:R-:W1:Y:S07]  /*0030*/  LDCU UR5, c[0x0][0x390] ;  /* 0x00007200ff0577ac */ /* 0x000e6e0008000800 */
[----:B------:R-:W0:Y:S02]  /*0040*/  LDC R7, c[0x0][0x360] ;  /* 0x0000d800ff077b82 */ /* 0x000e240000000800 */
[----:B0-----:R-:W-:-:S05]  /*0050*/  IMAD R7, R7, UR4, R0 ;  /* 0x0000000407077c24 */ /* 0x001fca000f8e0200 */
[----:B-1----:R-:W-:-:S13]  /*0060*/  ISETP.GE.AND P0, PT, R7, UR5, PT ;  /* 0x0000000507007c0c */ /* 0x002fda000bf06270 */
[----:B------:R-:W-:Y:S05]  /*0070*/  @P0 EXIT ;  /* 0x000000000000094d */ /* 0x000fea0003800000 */
[----:B------:R-:W0:Y:S01]  /*0080*/  LDC.64 R2, c[0x0][0x388] ;  /* 0x0000e200ff027b82 */ /* 0x000e220000000a00 */
[----:B------:R-:W1:Y:S07]  /*0090*/  LDCU.64 UR4, c[0x0][0x358] ;  /* 0x00006b00ff0477ac */ /* 0x000e6e0008000a00 */
[----:B------:R-:W2:Y:S01]  /*00a0*/  LDC.64 R4, c[0x0][0x380] ;  /* 0x0000e000ff047b82 */ /* 0x000ea20000000a00 */
[----:B0-----:R-:W-:-:S06]  /*00b0*/  IMAD.WIDE R2, R7, 0x4, R2 ;  /* 0x0000000407027825 */ /* 0x001fcc00078e0202 */
[----:B-1----:R-:W3:Y:S01]  /*00c0*/  LDG.E R2, desc[UR4][R2.64] ;  /* 0x0000000402027981 */ /* 0x002ee2000c1e1900 */
[----:B--2---:R-:W-:-:S05]  /*00d0*/  IMAD.WIDE R4, R7, 0x4, R4 ;  /* 0x0000000407047825 */ /* 0x004fca00078e0204 */
[----:B------:R-:W2:Y:S01]  /*00e0*/  LDG.E R7, desc[UR4][R4.64] ;  /* 0x0000000404077981 */ /* 0x000ea2000c1e1900 */
[----:B---3--:R-:W-:-:S05]  /*00f0*/  FSET.BF.GT.AND R0, R2, RZ, PT ;  /* 0x000000ff0200720a */ /* 0x008fca0003804000 */
[----:B--2---:R-:W-:-:S05]  /*0100*/  FMUL R7, R0, R7 ;  /* 0x0000000700077220 */ /* 0x004fca0000400000 */
[----:B------:R-:W-:Y:S01]  /*0110*/  STG.E desc[UR4][R4.64], R7 ;  /* 0x0000000704007986 */ /* 0x000fe2000c101904 */
[----:B------:R-:W-:Y:S05]  /*0120*/  EXIT ;  /* 0x000000000000794d */ /* 0x000fea0003800000 */
.L_x_32:
        /* <DEDUP_REMOVED lines=13> */
.L_x_49:


//--------------------- .text._Z11init_randomPfiy --------------------------
	.section	.text._Z11init_randomPfiy,"ax",@progbits
	.align	128
        .global         _Z11init_randomPfiy
        .type           _Z11init_randomPfiy,@function
        .size           _Z11init_randomPfiy,(.L_x_50 - _Z11init_randomPfiy)
        .other          _Z11init_randomPfiy,@"STO_CUDA_ENTRY STV_DEFAULT"
_Z11init_randomPfiy:
.text._Z11init_randomPfiy:
[----:B------:R-:W0:Y:S01]  /*0000*/  LDC R1, c[0x0][0x37c] ;  /* 0x0000df00ff017b82 */ /* 0x000e220000000800 */
[----:B------:R-:W1:Y:S07]  /*0010*/  S2R R3, SR_TID.X ;  /* 0x0000000000037919 */ /* 0x000e6e0000002100 */
[----:B------:R-:W1:Y:S01]  /*0020*/  S2UR UR4, SR_CTAID.X ;  /* 0x00000000000479c3 */ /* 0x000e620000002500 */
[----:B------:R-:W2:Y:S01]  /*0030*/  LDCU UR5, c[0x0][0x388] ;  /* 0x00007100ff0577ac */ /* 0x000ea20008000800 */
[----:B0-----:R-:W-:-:S06]  /*0040*/  VIADD R1, R1, 0xffffffd0 ;  /* 0xffffffd001017836 */ /* 0x001fcc0000000000 */
[----:B------:R-:W1:Y:S02]  /*0050*/  LDC R10, c[0x0][0x360] ;  /* 0x0000d800ff0a7b82 */ /* 0x000e640000000800 */
[----:B-1----:R-:W-:-:S05]  /*0060*/  IMAD R10, R10, UR4, R3 ;  /* 0x000000040a0a7c24 */ /* 0x002fca000f8e0203 */
[----:B--2---:R-:W-:-:S13]  /*0070*/  ISETP.GE.AND P0, PT, R10, UR5, PT ;  /* 0x000000050a007c0c */ /* 0x004fda000bf06270 */
[----:B------:R-:W-:Y:S05]  /*0080*/  @P0 EXIT ;  /* 0x000000000000094d */ /* 0x000fea0003800000 */
[----:B------:R-:W0:Y:S01]  /*0090*/  LDC.64 R2, c[0x0][0x390] ;  /* 0x0000e400ff027b82 */ /* 0x000e220000000a00 */
[----:B------:R-:W-:Y:S01]  /*00a0*/  ISETP.NE.AND P0, PT, R10, RZ, PT ;  /* 0x000000ff0a00720c */ /* 0x000fe20003f05270 */
[----:B------:R-:W1:Y:S01]  /*00b0*/  LDCU.64 UR6, c[0x0][0x358] ;  /* 0x00006b00ff0677ac */ /* 0x000e620008000a00 */
[----:B------:R-:W-:Y:S01]  /*00c0*/  BSSY.RECONVERGENT B0, `(.L_x_33) ;  /* 0x000025e000007945 */ /* 0x000fe20003800200 */
[----:B0-----:R-:W-:Y:S02]  /*00d0*/  LOP3.LUT R0, R2, 0xaad26b49, RZ, 0x3c, !PT ;  /* 0xaad26b4902007812 */ /* 0x001fe400078e3cff */
[----:B------:R-:W-:-:S03]  /*00e0*/  LOP3.LUT R2, R3, 0xf7dcefdd, RZ, 0x3c, !PT ;  /* 0xf7dcefdd03027812 */ /* 0x000fc600078e3cff */
[----:B------:R-:W-:Y:S02]  /*00f0*/  IMAD R0, R0, 0x4182bed5, RZ ;  /* 0x4182bed500007824 */ /* 0x000fe400078e02ff */
[----:B------:R-:W-:Y:S02]  /*0100*/  IMAD R9, R2, -0x658354e5, RZ ;  /* 0x9a7cab1b02097824 */ /* 0x000fe400078e02ff */
[C---:B------:R-:W-:Y:S01]  /*0110*/  VIADD R5, R0.reuse, 0x583f19 ;  /* 0x00583f1900057836 */ /* 0x040fe20000000000 */
[C---:B------:R-:W-:Y:S01]  /*0120*/  LOP3.LUT R6, R0.reuse, 0x159a55e5, RZ, 0x3c, !PT ;  /* 0x159a55e500067812 */ /* 0x040fe200078e3cff */
[C---:B------:R-:W-:Y:S01]  /*0130*/  VIADD R3, R0.reuse, 0x75bcd15 ;  /* 0x075bcd1500037836 */ /* 0x040fe20000000000 */
[----:B------:R-:W-:Y:S01]  /*0140*/  IADD3 R2, PT, PT, R0, 0x64f0c9, R9 ;  /* 0x0064f0c900027810 */ /* 0x000fe20007ffe009 */
[C---:B------:R-:W-:Y:S01]  /*0150*/  VIADD R7, R9.reuse, 0x1f123bb5 ;  /* 0x1f123bb509077836 */ /* 0x040fe20000000000 */
[----:B------:R-:W-:Y:S02]  /*0160*/  LOP3.LUT R4, R9, 0x5491333, RZ, 0x3c, !PT ;  /* 0x0549133309047812 */ /* 0x000fe400078e3cff */
[----:B------:R-:W-:Y:S01]  /*0170*/  SHF.R.S32.HI R0, RZ, 0x1f, R10 ;  /* 0x0000001fff007819 */ /* 0x000fe2000001140a */
[----:B------:R0:W-:Y:S04]  /*0180*/  STL.64 [R1], R2 ;  /* 0x0000000201007387 */ /* 0x0001e80000100a00 */
[----:B------:R0:W-:Y:S04]  /*0190*/  STL.64 [R1+0x8], R6 ;  /* 0x0000080601007387 */ /* 0x0001e80000100a00 */
[----:B------:R0:W-:Y:S01]  /*01a0*/  STL.64 [R1+0x10], R4 ;  /* 0x0000100401007387 */ /* 0x0001e20000100a00 */
[----:B-1----:R-:W-:Y:S05]  /*01b0*/  @!P0 BRA `(.L_x_34) ;  /* 0x0000002400388947 */ /* 0x002fea0003800000 */
[----:B------:R-:W-:Y:S02]  /*01c0*/  IMAD.MOV.U32 R13, RZ, RZ, R0 ;  /* 0x000000ffff0d7224 */ /* 0x000fe400078e0000 */
[----:B------:R-:W-:Y:S02]  /*01d0*/  IMAD.MOV.U32 R11, RZ, RZ, RZ ;  /* 0x000000ffff0b7224 */ /* 0x000fe400078e00ff */
[----:B0-----:R-:W-:-:S07]  /*01e0*/  IMAD.MOV.U32 R2, RZ, RZ, R10 ;  /* 0x000000ffff027224 */ /* 0x001fce00078e000a */
.L_x_43:
[----:B------:R-:W-:Y:S01]  /*01f0*/  LOP3.LUT R0, R2, 0x3, RZ, 0xc0, !PT ;  /* 0x0000000302007812 */ /* 0x000fe200078ec0ff */
[----:B------:R-:W-:Y:S03]  /*0200*/  BSSY.RECONVERGENT B1, `(.L_x_35) ;  /* 0x0000243000017945 */ /* 0x000fe60003800200 */
[----:B------:R-:W-:-:S04]  /*0210*/  ISETP.NE.U32.AND P0, PT, R0, RZ, PT ;  /* 0x000000ff0000720c */ /* 0x000fc80003f05070 */
[----:B------:R-:W-:-:S13]  /*0220*/  ISETP.NE.AND.EX P0, PT, RZ, RZ, PT, P0 ;  /* 0x000000ffff00720c */ /* 0x000fda0003f05300 */
[----:B0-----:R-:W-:Y:S05]  /*0230*/  @!P0 BRA `(.L_x_36) ;  /* 0x0000002000fc8947 */ /* 0x001fea0003800000 */
[----:B------:R-:W0:Y:S01]  /*0240*/  LDC.64 R8, c[0x4][RZ] ;  /* 0x01000000ff087b82 */ /* 0x000e220000000a00 */
[----:B------:R-:W-:Y:S01]  /*0250*/  IMAD.MOV.U32 R0, RZ, RZ, RZ ;  /* 0x000000ffff007224 */ /* 0x000fe200078e00ff */
[----:B------:R-:W-:Y:S02]  /*0260*/  CS2R R4, SRZ ;  /* 0x0000000000047805 */ /* 0x000fe4000001ff00 */
[----:B------:R-:W-:Y:S01]  /*0270*/  CS2R R6, SRZ ;  /* 0x0000000000067805 */ /* 0x000fe2000001ff00 */
[----:B------:R-:W-:Y:S02]  /*0280*/  IMAD.MOV.U32 R3, RZ, RZ, RZ ;  /* 0x000000ffff037224 */ /* 0x000fe400078e00ff */
[----:B0-----:R-:W-:-:S07]  /*0290*/  IMAD.WIDE.U32 R8, R11, 0xc80, R8 ;  /* 0x00000c800b087825 */ /* 0x001fce00078e0008 */
.L_x_38:
[----:B------:R-:W-:-:S06]  /*02a0*/  IMAD R12, R0, 0x4, R1 ;  /* 0x00000004000c7824 */ /* 0x000fcc00078e0201 */
[----:B------:R-:W5:Y:S01]  /*02b0*/  LDL R12, [R12+0x4] ;  /* 0x000004000c0c7983 */ /* 0x000f620000100800 */
[----:B------:R-:W-:-:S05]  /*02c0*/  UMOV UR4, URZ ;  /* 0x000000ff00047c82 */ /* 0x000fca0008000000 */
.L_x_37:
[----:B-----5:R-:W-:Y:S01]  /*02d0*/  SHF.R.U32.HI R22, RZ, UR4, R12 ;  /* 0x00000004ff167c19 */ /* 0x020fe2000801160c */
[----:B------:R-:W-:-:S03]  /*02e0*/  IMAD.SHL.U32 R14, R0, 0x20, RZ ;  /* 0x00000020000e7824 */ /* 0x000fc600078e00ff */
[----:B------:R-:W-:Y:S01]  /*02f0*/  LOP3.LUT R15, R22, 0x1, RZ, 0xc0, !PT ;  /* 0x00000001160f7812 */ /* 0x000fe200078ec0ff */
[----:B------:R-:W-:-:S03]  /*0300*/  VIADD R14, R14, UR4 ;  /* 0x000000040e0e7c36 */ /* 0x000fc60008000000 */
[----:B------:R-:W-:Y:S01]  /*0310*/  ISETP.NE.U32.AND P0, PT, R15, 0x1, PT ;  /* 0x000000010f00780c */ /* 0x000fe20003f05070 */
[----:B------:R-:W-:-:S03]  /*0320*/  IMAD R15, R14, 0x5, RZ ;  /* 0x000000050e0f7824 */ /* 0x000fc600078e02ff */
[----:B------:R-:W-:Y:S01]  /*0330*/  R2P PR, R22, 0x7e ;  /* 0x0000007e16007804 */ /* 0x000fe20000000000 */
[----:B------:R-:W-:-:S08]  /*0340*/  IMAD.WIDE.U32 R14, R15, 0x4, R8 ;  /* 0x000000040f0e7825 */ /* 0x000fd000078e0008 */
[----:B------:R-:W2:Y:S04]  /*0350*/  @!P0 LDG.E R16, desc[UR6][R14.64+0x10] ;  /* 0x000010060e108981 */ /* 0x000ea8000c1e1900 */
[----:B------:R-:W3:Y:S04]  /*0360*/  @P1 LDG.E R18, desc[UR6][R14.64+0x24] ;  /* 0x000024060e121981 */ /* 0x000ee8000c1e1900 */
[----:B------:R-:W4:Y:S04]  /*0370*/  @P2 LDG.E R20, desc[UR6][R14.64+0x38] ;  /* 0x000038060e142981 */ /* 0x000f28000c1e1900 */
[----:B------:R-:W4:Y:S04]  /*0380*/  @P3 LDG.E R24, desc[UR6][R14.64+0x4c] ;  /* 0x00004c060e183981 */ /* 0x000f28000c1e1900 */
[----:B------:R-:W4:Y:S04]  /*0390*/  @P4 LDG.E R26, desc[UR6][R14.64+0x60] ;  /* 0x000060060e1a4981 */ /* 0x000f28000c1e1900 */
[----:B------:R-:W4:Y:S04]  /*03a0*/  @!P0 LDG.E R17, desc[UR6][R14.64+0x4] ;  /* 0x000004060e118981 */ /* 0x000f28000c1e1900 */
[----:B------:R-:W4:Y:S04]  /*03b0*/  @!P0 LDG.E R19, desc[UR6][R14.64+0xc] ;  /* 0x00000c060e138981 */ /* 0x000f28000c1e1900 */
[----:B------:R-:W4:Y:S04]  /*03c0*/  @P1 LDG.E R21, desc[UR6][R14.64+0x18] ;  /* 0x000018060e151981 */ /* 0x000f28000c1e1900 */
[----:B------:R-:W4:Y:S04]  /*03d0*/  @P3 LDG.E R23, desc[UR6][R14.64+0x40] ;  /* 0x000040060e173981 */ /* 0x000f28000c1e1900 */
[----:B------:R-:W4:Y:S04]  /*03e0*/  @P5 LDG.E R25, desc[UR6][R14.64+0x70] ;  /* 0x000070060e195981 */ /* 0x000f28000c1e1900 */
[----:B------:R-:W4:Y:S01]  /*03f0*/  @P6 LDG.E R28, desc[UR6][R14.64+0x88] ;  /* 0x000088060e1c6981 */ /* 0x000f22000c1e1900 */
[----:B--2---:R-:W-:-:S03]  /*0400*/  @!P0 LOP3.LUT R5, R5, R16, RZ, 0x3c, !PT ;  /* 0x0000001005058212 */ /* 0x004fc600078e3cff */
[----:B------:R-:W2:Y:S01]  /*0410*/  @!P0 LDG.E R16, desc[UR6][R14.64] ;  /* 0x000000060e108981 */ /* 0x000ea2000c1e1900 */
[----:B---3--:R-:W-:-:S03]  /*0420*/  @P1 LOP3.LUT R5, R5, R18, RZ, 0x3c, !PT ;  /* 0x0000001205051212 */ /* 0x008fc600078e3cff */
[----:B------:R-:W3:Y:S01]  /*0430*/  @!P0 LDG.E R18, desc[UR6][R14.64+0x8] ;  /* 0x000008060e128981 */ /* 0x000ee2000c1e1900 */
[----:B----4-:R-:W-:-:S03]  /*0440*/  @P2 LOP3.LUT R5, R5, R20, RZ, 0x3c, !PT ;  /* 0x0000001405052212 */ /* 0x010fc600078e3cff */
[----:B------:R-:W4:Y:S01]  /*0450*/  @P1 LDG.E R20, desc[UR6][R14.64+0x14] ;  /* 0x000014060e141981 */ /* 0x000f22000c1e1900 */
[----:B------:R-:W-:-:S03]  /*0460*/  @P3 LOP3.LUT R5, R5, R24, RZ, 0x3c, !PT ;  /* 0x0000001805053212 */ /* 0x000fc600078e3cff */
[----:B------:R-:W4:Y:S01]  /*0470*/  @P5 LDG.E R24, desc[UR6][R14.64+0x74] ;  /* 0x000074060e185981 */ /* 0x000f22000c1e1900 */
[----:B------:R-:W-:-:S03]  /*0480*/  @P4 LOP3.LUT R5, R5, R26, RZ, 0x3c, !PT ;  /* 0x0000001a05054212 */ /* 0x000fc600078e3cff */
[----:B------:R-:W4:Y:S01]  /*0490*/  @P3 LDG.E R26, desc[UR6][R14.64+0x44] ;  /* 0x000044060e1a3981 */ /* 0x000f22000c1e1900 */
[----:B------:R-:W-:-:S03]  /*04a0*/  @!P0 LOP3.LUT R6, R6, R17, RZ, 0x3c, !PT ;  /* 0x0000001106068212 */ /* 0x000fc600078e3cff */
[----:B------:R-:W4:Y:S01]  /*04b0*/  @P1 LDG.E R17, desc[UR6][R14.64+0x20] ;  /* 0x000020060e111981 */ /* 0x000f22000c1e1900 */
[----:B------:R-:W-:-:S03]  /*04c0*/  @!P0 LOP3.LUT R4, R4, R19, RZ, 0x3c, !PT ;  /* 0x0000001304048212 */ /* 0x000fc600078e3cff */
[----:B------:R-:W4:Y:S01]  /*04d0*/  @P2 LDG.E R19, desc[UR6][R14.64+0x2c] ;  /* 0x00002c060e132981 */ /* 0x000f22000c1e1900 */
[----:B------:R-:W-:-:S03]  /*04e0*/  @P1 LOP3.LUT R6, R6, R21, RZ, 0x3c, !PT ;  /* 0x0000001506061212 */ /* 0x000fc600078e3cff */
[----:B------:R-:W4:Y:S01]  /*04f0*/  @P2 LDG.E R21, desc[UR6][R14.64+0x34] ;  /* 0x000034060e152981 */ /* 0x000f22000c1e1900 */
[----:B--2---:R-:W-:-:S03]  /*0500*/  @!P0 LOP3.LUT R3, R3, R16, RZ, 0x3c, !PT ;  /* 0x0000001003038212 */ /* 0x004fc600078e3cff */
[----:B------:R-:W2:Y:S01]  /*0510*/  @P1 LDG.E R16, desc[UR6][R14.64+0x1c] ;  /* 0x00001c060e101981 */ /* 0x000ea2000c1e1900 */
[----:B---3--:R-:W-:-:S03]  /*0520*/  @!P0 LOP3.LUT R7, R7, R18, RZ, 0x3c, !PT ;  /* 0x0000001207078212 */ /* 0x008fc600078e3cff */
[----:B------:R-:W3:Y:S01]  /*0530*/  @P2 LDG.E R18, desc[UR6][R14.64+0x28] ;  /* 0x000028060e122981 */ /* 0x000ee2000c1e1900 */
[----:B----4-:R-:W-:-:S03]  /*0540*/  @P1 LOP3.LUT R3, R3, R20, RZ, 0x3c, !PT ;  /* 0x0000001403031212 */ /* 0x010fc600078e3cff */
[----:B------:R-:W4:Y:S01]  /*0550*/  @P2 LDG.E R20, desc[UR6][R14.64+0x30] ;  /* 0x000030060e142981 */ /* 0x000f22000c1e1900 */
[----:B------:R-:W-:-:S03]  /*0560*/  @P5 LOP3.LUT R5, R5, R24, RZ, 0x3c, !PT ;  /* 0x0000001805055212 */ /* 0x000fc600078e3cff */
[----:B------:R-:W4:Y:S01]  /*0570*/  @P3 LDG.E R24, desc[UR6][R14.64+0x3c] ;  /* 0x00003c060e183981 */ /* 0x000f22000c1e1900 */
[----:B------:R-:W-:-:S03]  /*0580*/  @P1 LOP3.LUT R4, R4, R17, RZ, 0x3c, !PT ;  /* 0x0000001104041212 */ /* 0x000fc600078e3cff */
[----:B------:R-:W4:Y:S01]  /*0590*/  @P3 LDG.E R17, desc[UR6][R14.64+0x48] ;  /* 0x000048060e113981 */ /* 0x000f22000c1e1900 */
[----:B------:R-:W-:-:S03]  /*05a0*/  @P2 LOP3.LUT R6, R6, R19, RZ, 0x3c, !PT ;  /* 0x0000001306062212 */ /* 0x000fc600078e3cff */
[----:B------:R-:W4:Y:S01]  /*05b0*/  @P4 LDG.E R19, desc[UR6][R14.64+0x54] ;  /* 0x000054060e134981 */ /* 0x000f22000c1e1900 */
[----:B------:R-:W-:Y:S02]  /*05c0*/  @P2 LOP3.LUT R4, R4, R21, RZ, 0x3c, !PT ;  /* 0x0000001504042212 */ /* 0x000fe400078e3cff */
[----:B------:R-:W-:Y:S01]  /*05d0*/  @P3 LOP3.LUT R6, R6, R23, RZ, 0x3c, !PT ;  /* 0x0000001706063212 */ /* 0x000fe200078e3cff */
[----:B------:R-:W4:Y:S04]  /*05e0*/  @P4 LDG.E R21, desc[UR6][R14.64+0x5c] ;  /* 0x00005c060e154981 */ /* 0x000f28000c1e1900 */
[----:B------:R-:W4:Y:S01]  /*05f0*/  @P5 LDG.E R23, desc[UR6][R14.64+0x68] ;  /* 0x000068060e175981 */ /* 0x000f22000c1e1900 */
[----:B--2---:R-:W-:-:S03]  /*0600*/  @P1 LOP3.LUT R7, R7, R16, RZ, 0x3c, !PT ;  /* 0x0000001007071212 */ /* 0x004fc600078e3cff */
[----:B------:R-:W2:Y:S01]  /*0610*/  @P4 LDG.E R16, desc[UR6][R14.64+0x50] ;  /* 0x000050060e104981 */ /* 0x000ea2000c1e1900 */
[----:B---3--:R-:W-:-:S03]  /*0620*/  @P2 LOP3.LUT R3, R3, R18, RZ, 0x3c, !PT ;  /* 0x0000001203032212 */ /* 0x008fc600078e3cff */
[----:B------:R-:W3:Y:S01]  /*0630*/  @P4 LDG.E R18, desc[UR6][R14.64+0x58] ;  /* 0x000058060e124981 */ /* 0x000ee2000c1e1900 */
[----:B----4-:R-:W-:-:S03]  /*0640*/  @P2 LOP3.LUT R7, R7, R20, RZ, 0x3c, !PT ;  /* 0x0000001407072212 */ /* 0x010fc600078e3cff */
[----:B------:R-:W4:Y:S01]  /*0650*/  @P5 LDG.E R20, desc[UR6][R14.64+0x64] ;  /* 0x000064060e145981 */ /* 0x000f22000c1e1900 */
[----:B------:R-:W-:-:S03]  /*0660*/  @P3 LOP3.LUT R3, R3, R24, RZ, 0x3c, !PT ;  /* 0x0000001803033212 */ /* 0x000fc600078e3cff */
[----:B------:R-:W4:Y:S01]  /*0670*/  @P5 LDG.E R24, desc[UR6][R14.64+0x6c] ;  /* 0x00006c060e185981 */ /* 0x000f22000c1e1900 */
[----:B------:R-:W-:Y:S02]  /*0680*/  LOP3.LUT P0, RZ, R22, 0x80, RZ, 0xc0, !PT ;  /* 0x0000008016ff7812 */ /* 0x000fe4000780c0ff */
[----:B------:R-:W-:Y:S02]  /*0690*/  @P3 LOP3.LUT R7, R7, R26, RZ, 0x3c, !PT ;  /* 0x0000001a07073212 */ /* 0x000fe400078e3cff */
[----:B------:R-:W-:Y:S02]  /*06a0*/  @P3 LOP3.LUT R4, R4, R17, RZ, 0x3c, !PT ;  /* 0x0000001104043212 */ /* 0x000fe400078e3cff */
[----:B------:R-:W4:Y:S01]  /*06b0*/  @P6 LDG.E R17, desc[UR6][R14.64+0x7c] ;  /* 0x00007c060e116981 */ /* 0x000f22000c1e1900 */
[----:B------:R-:W-:-:S03]  /*06c0*/  @P4 LOP3.LUT R6, R6, R19, RZ, 0x3c, !PT ;  /* 0x0000001306064212 */ /* 0x000fc600078e3cff */
[----:B------:R-:W4:Y:S01]  /*06d0*/  @P6 LDG.E R19, desc[UR6][R14.64+0x84] ;  /* 0x000084060e136981 */ /* 0x000f22000c1e1900 */
[----:B------:R-:W-:-:S03]  /*06e0*/  @P4 LOP3.LUT R4, R4, R21, RZ, 0x3c, !PT ;  /* 0x0000001504044212 */ /* 0x000fc600078e3cff */
[----:B------:R-:W4:Y:S01]  /*06f0*/  @P0 LDG.E R26, desc[UR6][R14.64+0x9c] ;  /* 0x00009c060e1a0981 */ /* 0x000f22000c1e1900 */
[----:B------:R-:W-:-:S03]  /*0700*/  @P5 LOP3.LUT R6, R6, R23, RZ, 0x3c, !PT ;  /* 0x0000001706065212 */ /* 0x000fc600078e3cff */
        /* <DEDUP_REMOVED lines=10> */
[----:B------:R-:W-:Y:S02]  /*07b0*/  @P5 LOP3.LUT R4, R4, R25, RZ, 0x3c, !PT ;  /* 0x0000001904045212 */ /* 0x000fe400078e3cff */
[----:B------:R-:W-:Y:S02]  /*07c0*/  @P6 LOP3.LUT R5, R5, R28, RZ, 0x3c, !PT ;  /* 0x0000001c05056212 */ /* 0x000fe400078e3cff */
[----:B------:R-:W-:Y:S02]  /*07d0*/  @P6 LOP3.LUT R6, R6, R17, RZ, 0x3c, !PT ;  /* 0x0000001106066212 */ /* 0x000fe400078e3cff */
[----:B------:R-:W-:Y:S02]  /*07e0*/  @P6 LOP3.LUT R4, R4, R19, RZ, 0x3c, !PT ;  /* 0x0000001304046212 */ /* 0x000fe400078e3cff */
[----:B------:R-:W-:Y:S02]  /*07f0*/  @P0 LOP3.LUT R5, R5, R26, RZ, 0x3c, !PT ;  /* 0x0000001a05050212 */ /* 0x000fe400078e3cff */
[----:B------:R-:W-:-:S02]  /*0800*/  @P0 LOP3.LUT R6, R6, R21, RZ, 0x3c, !PT ;  /* 0x0000001506060212 */ /* 0x000fc400078e3cff */
[----:B------:R-:W-:Y:S02]  /*0810*/  @P0 LOP3.LUT R4, R4, R23, RZ, 0x3c, !PT ;  /* 0x0000001704040212 */ /* 0x000fe400078e3cff */
[----:B--2---:R-:W-:Y:S02]  /*0820*/  @P6 LOP3.LUT R3, R3, R16, RZ, 0x3c, !PT ;  /* 0x0000001003036212 */ /* 0x004fe400078e3cff */
[----:B---3--:R-:W-:Y:S02]  /*0830*/  @P6 LOP3.LUT R7, R7, R18, RZ, 0x3c, !PT ;  /* 0x0000001207076212 */ /* 0x008fe400078e3cff */
[----:B----4-:R-:W-:Y:S02]  /*0840*/  @P0 LOP3.LUT R3, R3, R20, RZ, 0x3c, !PT ;  /* 0x0000001403030212 */ /* 0x010fe400078e3cff */
[----:B------:R-:W-:Y:S02]  /*0850*/  @P0 LOP3.LUT R7, R7, R24, RZ, 0x3c, !PT ;  /* 0x0000001807070212 */ /* 0x000fe400078e3cff */
[----:B------:R-:W-:-:S13]  /*0860*/  R2P PR, R22.B1, 0x7f ;  /* 0x0000007f16007804 */ /* 0x000fda0000001000 */
[----:B------:R-:W2:Y:S04]  /*0870*/  @P0 LDG.E R18, desc[UR6][R14.64+0xa0] ;  /* 0x0000a0060e120981 */ /* 0x000ea8000c1e1900 */
[----:B------:R-:W3:Y:S04]  /*0880*/  @P0 LDG.E R19, desc[UR6][R14.64+0xa4] ;  /* 0x0000a4060e130981 */ /* 0x000ee8000c1e1900 */
[----:B------:R-:W4:Y:S04]  /*0890*/  @P0 LDG.E R20, desc[UR6][R14.64+0xa8] ;  /* 0x0000a8060e140981 */ /* 0x000f28000c1e1900 */
[----:B------:R-:W4:Y:S04]  /*08a0*/  @P0 LDG.E R21, desc[UR6][R14.64+0xac] ;  /* 0x0000ac060e150981 */ /* 0x000f28000c1e1900 */
[----:B------:R-:W4:Y:S04]  /*08b0*/  @P0 LDG.E R24, desc[UR6][R14.64+0xb0] ;  /* 0x0000b0060e180981 */ /* 0x000f28000c1e1900 */
[----:B------:R-:W4:Y:S04]  /*08c0*/  @P1 LDG.E R16, desc[UR6][R14.64+0xbc] ;  /* 0x0000bc060e101981 */ /* 0x000f28000c1e1900 */
[----:B------:R-:W4:Y:S04]  /*08d0*/  @P1 LDG.E R26, desc[UR6][R14.64+0xb4] ;  /* 0x0000b4060e1a1981 */ /* 0x000f28000c1e1900 */
        /* <DEDUP_REMOVED lines=11> */
[----:B------:R-:W-:Y:S01]  /*0990*/  LOP3.LUT P0, RZ, R22, 0x8000, RZ, 0xc0, !PT ;  /* 0x0000800016ff7812 */ /* 0x000fe2000780c0ff */
[----:B------:R-:W4:Y:S01]  /*09a0*/  @P2 LDG.E R24, desc[UR6][R14.64+0xd8] ;  /* 0x0000d8060e182981 */ /* 0x000f22000c1e1900 */
[----:B------:R-:W-:-:S03]  /*09b0*/  @P1 LOP3.LUT R7, R7, R16, RZ, 0x3c, !PT ;  /* 0x0000001007071212 */ /* 0x000fc600078e3cff */
[----:B------:R-:W4:Y:S01]  /*09c0*/  @P2 LDG.E R22, desc[UR6][R14.64+0xd0] ;  /* 0x0000d0060e162981 */ /* 0x000f22000c1e1900 */
[----:B------:R-:W-:-:S03]  /*09d0*/  @P1 LOP3.LUT R3, R3, R26, RZ, 0x3c, !PT ;  /* 0x0000001a03031212 */ /* 0x000fc600078e3cff */
[----:B------:R-:W4:Y:S01]  /*09e0*/  @P3 LDG.E R16, desc[UR6][R14.64+0xe4] ;  /* 0x0000e4060e103981 */ /* 0x000f22000c1e1900 */
[----:B------:R-:W-:-:S03]  /*09f0*/  @P1 LOP3.LUT R6, R6, R23, RZ, 0x3c, !PT ;  /* 0x0000001706061212 */ /* 0x000fc600078e3cff */
[----:B------:R-:W4:Y:S01]  /*0a00*/  @P3 LDG.E R26, desc[UR6][R14.64+0xdc] ;  /* 0x0000dc060e1a3981 */ /* 0x000f22000c1e1900 */
[----:B------:R-:W-:-:S03]  /*0a10*/  @P1 LOP3.LUT R4, R4, R17, RZ, 0x3c, !PT ;  /* 0x0000001104041212 */ /* 0x000fc600078e3cff */
        /* <DEDUP_REMOVED lines=43> */
[----:B------:R-:W-:-:S04]  /*0cd0*/  UIADD3 UR4, UPT, UPT, UR4, 0x10, URZ ;  /* 0x0000001004047890 */ /* 0x000fc8000fffe0ff */
[----:B------:R-:W-:Y:S01]  /*0ce0*/  UISETP.NE.AND UP0, UPT, UR4, 0x20, UPT ;  /* 0x000000200400788c */ /* 0x000fe2000bf05270 */
[----:B--2---:R-:W-:Y:S02]  /*0cf0*/  @P5 LOP3.LUT R5, R5, R18, RZ, 0x3c, !PT ;  /* 0x0000001205055212 */ /* 0x004fe400078e3cff */
[----:B---3--:R-:W-:Y:S02]  /*0d00*/  @P6 LOP3.LUT R6, R6, R19, RZ, 0x3c, !PT ;  /* 0x0000001306066212 */ /* 0x008fe400078e3cff */
[----:B----4-:R-:W-:Y:S02]  /*0d10*/  @P6 LOP3.LUT R3, R3, R20, RZ, 0x3c, !PT ;  /* 0x0000001403036212 */ /* 0x010fe400078e3cff */
[----:B------:R-:W-:Y:S02]  /*0d20*/  @P6 LOP3.LUT R4, R4, R21, RZ, 0x3c, !PT ;  /* 0x0000001504046212 */ /* 0x000fe400078e3cff */
[----:B------:R-:W-:Y:S02]  /*0d30*/  @P6 LOP3.LUT R7, R7, R22, RZ, 0x3c, !PT ;  /* 0x0000001607076212 */ /* 0x000fe400078e3cff */
[----:B------:R-:W-:-:S02]  /*0d40*/  @P6 LOP3.LUT R5, R5, R16, RZ, 0x3c, !PT ;  /* 0x0000001005056212 */ /* 0x000fc400078e3cff */
[----:B------:R-:W-:Y:S02]  /*0d50*/  @P0 LOP3.LUT R3, R3, R24, RZ, 0x3c, !PT ;  /* 0x0000001803030212 */ /* 0x000fe400078e3cff */
[----:B------:R-:W-:Y:S02]  /*0d60*/  @P0 LOP3.LUT R5, R5, R28, RZ, 0x3c, !PT ;  /* 0x0000001c05050212 */ /* 0x000fe400078e3cff */
[----:B------:R-:W-:Y:S02]  /*0d70*/  @P0 LOP3.LUT R7, R7, R26, RZ, 0x3c, !PT ;  /* 0x0000001a07070212 */ /* 0x000fe400078e3cff */
[----:B------:R-:W-:Y:S02]  /*0d80*/  @P0 LOP3.LUT R4, R4, R23, RZ, 0x3c, !PT ;  /* 0x0000001704040212 */ /* 0x000fe400078e3cff */
[----:B------:R-:W-:Y:S01]  /*0d90*/  @P0 LOP3.LUT R6, R6, R17, RZ, 0x3c, !PT ;  /* 0x0000001106060212 */ /* 0x000fe200078e3cff */
[----:B------:R-:W-:Y:S06]  /*0da0*/  BRA.U UP0, `(.L_x_37) ;  /* 0xfffffff500487547 */ /* 0x000fec000b83ffff */
[----:B------:R-:W-:-:S05]  /*0db0*/  VIADD R0, R0, 0x1 ;  /* 0x0000000100007836 */ /* 0x000fca0000000000 */
[----:B------:R-:W-:-:S13]  /*0dc0*/  ISETP.NE.AND P0, PT, R0, 0x5, PT ;  /* 0x000000050000780c */ /* 0x000fda0003f05270 */
[----:B------:R-:W-:Y:S05]  /*0dd0*/  @P0 BRA `(.L_x_38) ;  /* 0xfffffff400300947 */ /* 0x000fea000383ffff */
[----:B------:R-:W-:Y:S01]  /*0de0*/  LOP3.LUT R0, R2, 0x3, RZ, 0xc0, !PT ;  /* 0x0000000302007812 */ /* 0x000fe200078ec0ff */
[----:B------:R0:W-:Y:S03]  /*0df0*/  STL.64 [R1+0x8], R6 ;  /* 0x0000080601007387 */ /* 0x0001e60000100a00 */
[----:B------:R-:W-:Y:S01]  /*0e00*/  ISETP.NE.U32.AND P0, PT, R0, 0x1, PT ;  /* 0x000000010000780c */ /* 0x000fe20003f05070 */
[----:B------:R0:W-:Y:S03]  /*0e10*/  STL.64 [R1+0x10], R4 ;  /* 0x0000100401007387 */ /* 0x0001e60000100a00 */
[----:B------:R-:W-:Y:S01]  /*0e20*/  ISETP.NE.AND.EX P0, PT, RZ, RZ, PT, P0 ;  /* 0x000000ffff00720c */ /* 0x000fe20003f05300 */
[----:B------:R0:W-:-:S12]  /*0e30*/  STL [R1+0x4], R3 ;  /* 0x0000040301007387 */ /* 0x0001d80000100800 */
[----:B0-----:R-:W-:Y:S05]  /*0e40*/  @!P0 BRA `(.L_x_36) ;  /* 0x0000001400f88947 */ /* 0x001fea0003800000 */
[----:B------:R-:W-:Y:S01]  /*0e50*/  UMOV UR4, URZ ;  /* 0x000000ff00047c82 */ /* 0x000fe20008000000 */
[----:B------:R-:W-:Y:S01]  /*0e60*/  IMAD.MOV.U32 R0, RZ, RZ, RZ ;  /* 0x000000ffff007224 */ /* 0x000fe200078e00ff */
[----:B------:R-:W-:Y:S01]  /*0e70*/  CS2R R6, SRZ ;  /* 0x0000000000067805 */ /* 0x000fe2000001ff00 */
[----:B------:R-:W-:Y:S02]  /*0e80*/  IMAD.MOV.U32 R4, RZ, RZ, RZ ;  /* 0x000000ffff047224 */ /* 0x000fe400078e00ff */
[----:B------:R-:W-:Y:S02]  /*0e90*/  IMAD.MOV.U32 R3, RZ, RZ, RZ ;  /* 0x000000ffff037224 */ /* 0x000fe400078e00ff */
[----:B------:R-:W-:-:S07]  /*0ea0*/  IMAD.U32 R5, RZ, RZ, UR4 ;  /* 0x00000004ff057e24 */ /* 0x000fce000f8e00ff */
.L_x_40:
[----:B------:R-:W-:-:S06]  /*0eb0*/  IMAD R12, R0, 0x4, R1 ;  /* 0x00000004000c7824 */ /* 0x000fcc00078e0201 */
[----:B------:R-:W5:Y:S01]  /*0ec0*/  LDL R12, [R12+0x4] ;  /* 0x000004000c0c7983 */ /* 0x000f620000100800 */
[----:B------:R-:W-:-:S05]  /*0ed0*/  UMOV UR4, URZ ;  /* 0x000000ff00047c82 */ /* 0x000fca0008000000 */
.L_x_39:
        /* <DEDUP_REMOVED lines=180> */
[----:B------:R0:W-:Y:S03]  /*1a20*/  STL [R1+0x4], R3 ;  /* 0x0000040301007387 */ /* 0x0001e60000100800 */
[----:B------:R-:W-:Y:S01]  /*1a30*/  ISETP.NE.AND.EX P0, PT, RZ, RZ, PT, P0 ;  /* 0x000000ffff00720c */ /* 0x000fe20003f05300 */
[----:B------:R0:W-:-:S12]  /*1a40*/  STL.64 [R1+0x10], R4 ;  /* 0x0000100401007387 */ /* 0x0001d80000100a00 */
[----:B0-----:R-:W-:Y:S05]  /*1a50*/  @P0 BRA `(.L_x_36) ;  /* 0x0000000800f40947 */ /* 0x001fea0003800000 */
[----:B------:R-:W-:Y:S01]  /*1a60*/  UMOV UR4, URZ ;  /* 0x000000ff00047c82 */ /* 0x000fe20008000000 */
[----:B------:R-:W-:Y:S01]  /*1a70*/  IMAD.MOV.U32 R0, RZ, RZ, RZ ;  /* 0x000000ffff007224 */ /* 0x000fe200078e00ff */
[----:B------:R-:W-:Y:S01]  /*1a80*/  CS2R R6, SRZ ;  /* 0x0000000000067805 */ /* 0x000fe2000001ff00 */
[----:B------:R-:W-:Y:S02]  /*1a90*/  IMAD.MOV.U32 R4, RZ, RZ, RZ ;  /* 0x000000ffff047224 */ /* 0x000fe400078e00ff */
[----:B------:R-:W-:Y:S02]  /*1aa0*/  IMAD.MOV.U32 R3, RZ, RZ, RZ ;  /* 0x000000ffff037224 */ /* 0x000fe400078e00ff */
[----:B------:R-:W-:-:S07]  /*1ab0*/  IMAD.U32 R5, RZ, RZ, UR4 ;  /* 0x00000004ff057e24 */ /* 0x000fce000f8e00ff */
.L_x_42:
[----:B------:R-:W-:-:S06]  /*1ac0*/  IMAD R12, R0, 0x4, R1 ;  /* 0x00000004000c7824 */ /* 0x000fcc00078e0201 */
[----:B------:R-:W5:Y:S01]  /*1ad0*/  LDL R12, [R12+0x4] ;  /* 0x000004000c0c7983 */ /* 0x000f620000100800 */
[----:B------:R-:W-:-:S05]  /*1ae0*/  UMOV UR4, URZ ;  /* 0x000000ff00047c82 */ /* 0x000fca0008000000 */
.L_x_41:
        /* <DEDUP_REMOVED lines=177> */
[----:B------:R0:W-:Y:S04]  /*2600*/  STL.64 [R1+0x8], R6 ;  /* 0x0000080601007387 */ /* 0x0001e80000100a00 */
[----:B------:R0:W-:Y:S04]  /*2610*/  STL [R1+0x4], R3 ;  /* 0x0000040301007387 */ /* 0x0001e80000100800 */
[----:B------:R0:W-:Y:S02]  /*2620*/  STL.64 [R1+0x10], R4 ;  /* 0x0000100401007387 */ /* 0x0001e40000100a00 */
.L_x_36:
[----:B------:R-:W-:Y:S05]  /*2630*/  BSYNC.RECONVERGENT B1 ;  /* 0x0000000000017941 */ /* 0x000fea0003800200 */
.L_x_35:
[C---:B------:R-:W-:Y:S01]  /*2640*/  ISETP.GT.U32.AND P0, PT, R2.reuse, 0x3, PT ;  /* 0x000000030200780c */ /* 0x040fe20003f04070 */
[----:B------:R-:W-:Y:S01]  /*2650*/  VIADD R11, R11, 0x1 ;  /* 0x000000010b0b7836 */ /* 0x000fe20000000000 */
[--C-:B------:R-:W-:Y:S02]  /*2660*/  SHF.R.U64 R2, R2, 0x2, R13.reuse ;  /* 0x0000000202027819 */ /* 0x100fe4000000120d */
[----:B------:R-:W-:Y:S02]  /*2670*/  ISETP.GT.U32.AND.EX P0, PT, R13, RZ, PT, P0 ;  /* 0x000000ff0d00720c */ /* 0x000fe40003f04100 */
[----:B------:R-:W-:-:S11]  /*2680*/  SHF.R.U32.HI R13, RZ, 0x2, R13 ;  /* 0x00000002ff0d7819 */ /* 0x000fd6000001160d */
[----:B------:R-:W-:Y:S05]  /*2690*/  @P0 BRA `(.L_x_43) ;  /* 0xffffffd800d40947 */ /* 0x000fea000383ffff */
.L_x_34:
[----:B------:R-:W-:Y:S05]  /*26a0*/  BSYNC.RECONVERGENT B0 ;  /* 0x0000000000007941 */ /* 0x000fea0003800200 */
.L_x_33:
[----:B0-----:R-:W0:Y:S01]  /*26b0*/  LDC.64 R6, c[0x0][0x390] ;  /* 0x0000e400ff067b82 */ /* 0x001e220000000a00 */
[----:B------:R-:W-:Y:S01]  /*26c0*/  SHF.R.U32.HI R0, RZ, 0x2, R3 ;  /* 0x00000002ff007819 */ /* 0x000fe20000011603 */
[----:B------:R-:W1:Y:S03]  /*26d0*/  LDCU.64 UR4, c[0x0][0x380] ;  /* 0x00007000ff0477ac */ /* 0x000e660008000a00 */
[----:B------:R-:W-:Y:S01]  /*26e0*/  LOP3.LUT R0, R0, R3, RZ, 0x3c, !PT ;  /* 0x0000000300007212 */ /* 0x000fe200078e3cff */
[----:B------:R-:W-:-:S04]  /*26f0*/  IMAD.SHL.U32 R3, R5, 0x10, RZ ;  /* 0x0000001005037824 */ /* 0x000fc800078e00ff */
[----:B------:R-:W-:-:S05]  /*2700*/  IMAD.SHL.U32 R2, R0, 0x2, RZ ;  /* 0x0000000200027824 */ /* 0x000fca00078e00ff */
[----:B------:R-:W-:Y:S01]  /*2710*/  LOP3.LUT R2, R0, R2, R3, 0x96, !PT ;  /* 0x0000000200027212 */ /* 0x000fe200078e9603 */
[----:B------:R-:W-:-:S03]  /*2720*/  IMAD.MOV.U32 R3, RZ, RZ, 0x2f800000 ;  /* 0x2f800000ff037424 */ /* 0x000fc600078e00ff */
[----:B------:R-:W-:Y:S01]  /*2730*/  LOP3.LUT R2, R2, R5, RZ, 0x3c, !PT ;  /* 0x0000000502027212 */ /* 0x000fe200078e3cff */
[----:B------:R-:W-:Y:S01]  /*2740*/  IMAD.MOV.U32 R5, RZ, RZ, 0x40000000 ;  /* 0x40000000ff057424 */ /* 0x000fe200078e00ff */
[----:B0-----:R-:W-:Y:S02]  /*2750*/  LOP3.LUT R6, R6, 0xaad26b49, RZ, 0x3c, !PT ;  /* 0xaad26b4906067812 */ /* 0x001fe400078e3cff */
[----:B------:R-:W-:-:S03]  /*2760*/  LOP3.LUT R7, R7, 0xf7dcefdd, RZ, 0x3c, !PT ;  /* 0xf7dcefdd07077812 */ /* 0x000fc600078e3cff */
[----:B------:R-:W-:Y:S02]  /*2770*/  IMAD R6, R6, 0x4182bed5, RZ ;  /* 0x4182bed506067824 */ /* 0x000fe400078e02ff */
[----:B------:R-:W-:-:S05]  /*2780*/  IMAD R7, R7, -0x658354e5, RZ ;  /* 0x9a7cab1b07077824 */ /* 0x000fca00078e02ff */
[----:B------:R-:W-:-:S04]  /*2790*/  IADD3 R7, PT, PT, R6, 0x64f0c9, R7 ;  /* 0x0064f0c906077810 */ /* 0x000fc80007ffe007 */
[----:B------:R-:W-:Y:S02]  /*27a0*/  IADD3 R2, PT, PT, R7, 0x587c5, R2 ;  /* 0x000587c507027810 */ /* 0x000fe40007ffe002 */
[----:B------:R-:W-:Y:S02]  /*27b0*/  SHF.R.S32.HI R7, RZ, 0x1f, R10 ;  /* 0x0000001fff077819 */ /* 0x000fe4000001140a */
[----:B------:R-:W-:Y:S02]  /*27c0*/  I2FP.F32.U32 R0, R2 ;  /* 0x0000000200007245 */ /* 0x000fe40000201000 */
[----:B-1----:R-:W-:-:S03]  /*27d0*/  LEA R2, P0, R10, UR4, 0x2 ;  /* 0x000000040a027c11 */ /* 0x002fc6000f8010ff */
[----:B------:R-:W-:Y:S01]  /*27e0*/  FFMA R0, R0, R3, 1.1641532182693481445e-10 ;  /* 0x2f00000000007423 */ /* 0x000fe20000000003 */
[----:B------:R-:W-:-:S03]  /*27f0*/  LEA.HI.X R3, R10, UR5, R7, 0x2, P0 ;  /* 0x000000050a037c11 */ /* 0x000fc600080f1407 */
[----:B------:R-:W-:-:S05]  /*2800*/  FFMA R5, R0, R5, -1 ;  /* 0xbf80000000057423 */ /* 0x000fca0000000005 */
[----:B------:R-:W-:Y:S01]  /*2810*/  STG.E desc[UR6][R2.64], R5 ;  /* 0x0000000502007986 */ /* 0x000fe2000c101906 */
[----:B------:R-:W-:Y:S05]  /*2820*/  EXIT ;  /* 0x000000000000794d */ /* 0x000fea0003800000 */
.L_x_44:
        /* <DEDUP_REMOVED lines=13> */
.L_x_50:


//--------------------- .nv.global.init           --------------------------
	.section	.nv.global.init,"aw",@progbits
	.align	4
.nv.global.init:
	.type		mrg32k3aM1SubSeq,@object
	.size		mrg32k3aM1SubSeq,(mrg32k3aM2SubSeq - mrg32k3aM1SubSeq)
mrg32k3aM1SubSeq:
        /*0000*/ 	.byte	0x0b, 0xcc, 0xee, 0x04, 0x73, 0x29, 0x8b, 0x6f, 0xf6, 0x53, 0x03, 0xf6, 0x23, 0xf6, 0xea, 0xda
        /* <DEDUP_REMOVED lines=125> */
	.type		mrg32k3aM2SubSeq,@object
	.size		mrg32k3aM2SubSeq,(mrg32k3aM1 - mrg32k3aM2SubSeq)
mrg32k3aM2SubSeq:
        /* <DEDUP_REMOVED lines=126> */
	.type		mrg32k3aM1,@object
	.size		mrg32k3aM1,(mrg32k3aM1Seq - mrg32k3aM1)
mrg32k3aM1:
        /* <DEDUP_REMOVED lines=144> */
	.type		mrg32k3aM1Seq,@object
	.size		mrg32k3aM1Seq,(mrg32k3aM2 - mrg32k3aM1Seq)
mrg32k3aM1Seq:
        /* <DEDUP_REMOVED lines=144> */
	.type		mrg32k3aM2,@object
	.size		mrg32k3aM2,(mrg32k3aM2Seq - mrg32k3aM2)
mrg32k3aM2:
        /* <DEDUP_REMOVED lines=144> */
	.type		mrg32k3aM2Seq,@object
	.size		mrg32k3aM2Seq,(precalc_xorwow_matrix - mrg32k3aM2Seq)
mrg32k3aM2Seq:
        /* <DEDUP_REMOVED lines=144> */
	.type		precalc_xorwow_matrix,@object
	.size		precalc_xorwow_matrix,(precalc_xorwow_offset_matrix - precalc_xorwow_matrix)
precalc_xorwow_matrix:
        /* <DEDUP_REMOVED lines=6400> */
	.type		precalc_xorwow_offset_matrix,@object
	.size		precalc_xorwow_offset_matrix,(.L_1 - precalc_xorwow_offset_matrix)
precalc_xorwow_offset_matrix:
        /* <DEDUP_REMOVED lines=6400> */
.L_1:


//--------------------- .nv.shared.reserved.0     --------------------------
	.section	.nv.shared.reserved.0,"aw",@nobits
	.weak		__nv_reservedSMEM_offset_0_alias
	.size		__nv_reservedSMEM_offset_0_alias, 0, 64
	.other		__nv_reservedSMEM_offset_0_alias,@"STO_CUDA_RESERVED_SHARED STV_DEFAULT"
__nv_reservedSMEM_offset_0_alias:
	.zero		0
	.zero		64


//--------------------- .nv.shared._Z19backward_pass_naivePfS_S_PiS_S_S_S_S_S_iiii --------------------------
	.section	.nv.shared._Z19backward_pass_naivePfS_S_PiS_S_S_S_S_S_iiii,"aw",@nobits
	.sectionflags	@""
	.align	4
.nv.shared._Z19backward_pass_naivePfS_S_PiS_S_S_S_S_S_iiii:
	.zero		1064


//--------------------- .nv.constant0._Z21compute_bias_gradientPfS_ii --------------------------
	.section	.nv.constant0._Z21compute_bias_gradientPfS_ii,"a",@progbits
	.sectionflags	@""
	.align	4
.nv.constant0._Z21compute_bias_gradientPfS_ii:
	.zero		920


//--------------------- .nv.constant0._Z23compute_hidden_gradientPfS_S_S_iii --------------------------
	.section	.nv.constant0._Z23compute_hidden_gradientPfS_S_S_iii,"a",@progbits
	.sectionflags	@""
	.align	4
.nv.constant0._Z23compute_hidden_gradientPfS_S_S_iii:
	.zero		940


//--------------------- .nv.constant0._Z23compute_output_gradientPfPiS_ii --------------------------
	.section	.nv.constant0._Z23compute_output_gradientPfPiS_ii,"a",@progbits
	.sectionflags	@""
	.align	4
.nv.constant0._Z23compute_output_gradientPfPiS_ii:
	.zero		928


//--------------------- .nv.constant0._Z19backward_pass_naivePfS_S_PiS_S_S_S_S_S_iiii --------------------------
	.section	.nv.constant0._Z19backward_pass_naivePfS_S_PiS_S_S_S_S_S_iiii,"a",@progbits
	.sectionflags	@""
	.align	4
.nv.constant0._Z19backward_pass_naivePfS_S_PiS_S_S_S_S_S_iiii:
	.zero		992


//--------------------- .nv.constant0._Z15relu_derivativePfS_i --------------------------
	.section	.nv.constant0._Z15relu_derivativePfS_i,"a",@progbits
	.sectionflags	@""
	.align	4
.nv.constant0._Z15relu_derivativePfS_i:
	.zero		916


//--------------------- .nv.constant0._Z11init_randomPfiy --------------------------
	.section	.nv.constant0._Z11init_randomPfiy,"a",@progbits
	.sectionflags	@""
	.align	4
.nv.constant0._Z11init_randomPfiy:
	.zero		920


//--------------------- SYMBOLS --------------------------

	.type		.nv.reservedSmem.offset0,@object
	.size		.nv.reservedSmem.offset0,0x4
	.type		.nv.reservedSmem.cap,@object
	.size		.nv.reservedSmem.cap,0x4
